def attn_fwd(
    Q,
    K,
    V,
    Out,
    Lse,
    sm_scale,
    stride_qz,
    stride_qh,
    stride_qm,
    stride_qk,
    stride_kz,
    stride_kh,
    stride_kn,
    stride_kk,
    stride_vz,
    stride_vh,
    stride_vn,
    stride_vk,
    stride_oz,
    stride_oh,
    stride_om,
    stride_ok,
    seqlen_q,
    seqlen_k,
    BLOCK_M: tl.constexpr,
    BLOCK_N: tl.constexpr,
    HEAD_DIM: tl.constexpr,
    CAUSAL: tl.constexpr,
):
    start_m = tl.program_id(0)
    off_hz = tl.program_id(1)
    q_off = off_hz * stride_qh
    k_off = off_hz * stride_kh
    v_off = off_hz * stride_vh
    offs_m = start_m * BLOCK_M + tl.arange(0, BLOCK_M)
    offs_d = tl.arange(0, HEAD_DIM)
    offs_n = tl.arange(0, BLOCK_N)
    q_ptrs = Q + q_off + offs_m[:, None] * stride_qm + offs_d[None, :] * stride_qk
    k_ptrs = K + k_off + offs_d[:, None] * stride_kk + offs_n[None, :] * stride_kn
    v_ptrs = V + v_off + offs_n[:, None] * stride_vn + offs_d[None, :] * stride_vk
    m_i = tl.full([BLOCK_M], float("-inf"), dtype=tl.float32)
    l_i = tl.zeros([BLOCK_M], dtype=tl.float32) + 1.0
    acc = tl.zeros([BLOCK_M, HEAD_DIM], dtype=tl.float32)
    q = tl.load(q_ptrs)
    acc, l_i, m_i = _attn_fwd_inner(
        acc,
        l_i,
        m_i,
        q,
        k_ptrs,
        v_ptrs,
        sm_scale,
        stride_kn,
        stride_vn,
        start_m,
        seqlen_k,
        BLOCK_M,
        BLOCK_N,
        HEAD_DIM,
        CAUSAL,
    )
    acc = acc / l_i[:, None]
    lse = m_i + tl.math.log2(l_i) / 1.4426950408889634
    o_ptrs = (
        Out
        + off_hz * stride_oh
        + offs_m[:, None] * stride_om
        + offs_d[None, :] * stride_ok
    )
    tl.store(o_ptrs, acc.to(Out.dtype.element_ty))
    tl.store(Lse + off_hz * seqlen_q + offs_m, lse)

# config = {"BLOCK_M": 128, "BLOCK_N": 64, "HEAD_DIM": 128, "arch": "sm_80", "causal": true, "dtype": "bf16", "num_stages": 2, "num_warps": 8}
# arch = sm_80


// ===== COMPILED SASS (sm_80) =====

	.target	sm_80

	.elftype	@"ET_EXEC"


//--------------------- .note.nv.tkinfo           --------------------------
	.section	.note.nv.tkinfo,"",@"SHT_NOTE"
	.sectionflags	@"SHF_NOTE_NV_TKINFO"
	.tkinfo
        /*0018*/ 	.word	0x00000002
        /*0030*/ 	.string	""
        /*0030*/ 	.string	"ptxas"
        /*0030*/ 	.string	"Cuda compilation tools, release 13.0, V13.0.88"
        /*0030*/ 	.string	"Build cuda_13.0.r13.0/compiler.36424714_0"
        /*0030*/ 	.string	"-v  -suppress-debug-info  -lineinfo  -arch sm_80 "



//--------------------- .note.nv.cuinfo           --------------------------
	.section	.note.nv.cuinfo,"",@"SHT_NOTE"
	.sectionflags	@"SHF_NOTE_NV_CUINFO"
        /*0018*/ 	.short	0x0002
        /*001a*/ 	.short	0x0050
        /*001c*/ 	.short	0x0082
	.zero		2


//--------------------- .nv.info                  --------------------------
	.section	.nv.info,"",@"SHT_CUDA_INFO"
	.align	4


	//----- nvinfo : EIATTR_REGCOUNT
	.align		4
        /*0000*/ 	.byte	0x04, 0x2f
        /*0002*/ 	.short	(.L_2 - .L_1)
	.align		4
.L_1:
        /*0004*/ 	.word	index@(attn_fwd)
        /*0008*/ 	.word	0x000000ff


	//----- nvinfo : EIATTR_FRAME_SIZE
	.align		4
.L_2:
        /*000c*/ 	.byte	0x04, 0x11
        /*000e*/ 	.short	(.L_4 - .L_3)
	.align		4
.L_3:
        /*0010*/ 	.word	index@(attn_fwd)
        /*0014*/ 	.word	0x000000e0


	//----- nvinfo : EIATTR_MIN_STACK_SIZE
	.align		4
.L_4:
        /*0018*/ 	.byte	0x04, 0x12
        /*001a*/ 	.short	(.L_6 - .L_5)
	.align		4
.L_5:
        /*001c*/ 	.word	index@(attn_fwd)
        /*0020*/ 	.word	0x000000e0
.L_6:


//--------------------- .nv.info.attn_fwd         --------------------------
	.section	.nv.info.attn_fwd,"",@"SHT_CUDA_INFO"
	.sectionflags	@""
	.align	4


	//----- nvinfo : EIATTR_CUDA_API_VERSION
	.align		4
        /*0000*/ 	.byte	0x04, 0x37
        /*0002*/ 	.short	(.L_8 - .L_7)
.L_7:
        /*0004*/ 	.word	0x00000082


	//----- nvinfo : EIATTR_SW2861232_WAR
	.align		4
.L_8:
        /*0008*/ 	.byte	0x01, 0x35
	.zero		2


	//----- nvinfo : EIATTR_PARAM_CBANK
	.align		4
        /*000c*/ 	.byte	0x04, 0x0a
        /*000e*/ 	.short	(.L_10 - .L_9)
	.align		4
.L_9:
        /*0010*/ 	.word	index@(.nv.constant0.attn_fwd)
        /*0014*/ 	.short	0x0160
        /*0016*/ 	.short	0x0088


	//----- nvinfo : EIATTR_CBANK_PARAM_SIZE
	.align		4
.L_10:
        /*0018*/ 	.byte	0x03, 0x19
        /*001a*/ 	.short	0x0088


	//----- nvinfo : EIATTR_KPARAM_INFO
	.align		4
        /*001c*/ 	.byte	0x04, 0x17
        /*001e*/ 	.short	(.L_12 - .L_11)
.L_11:
        /*0020*/ 	.word	0x00000000
        /*0024*/ 	.short	0x0019
        /*0026*/ 	.short	0x0080
        /*0028*/ 	.byte	0x00, 0xf4, 0x21, 0x00


	//----- nvinfo : EIATTR_KPARAM_INFO
	.align		4
.L_12:
        /*002c*/ 	.byte	0x04, 0x17
        /*002e*/ 	.short	(.L_14 - .L_13)
.L_13:
        /*0030*/ 	.word	0x00000000
        /*0034*/ 	.short	0x0018
        /*0036*/ 	.short	0x0078
        /*0038*/ 	.byte	0x00, 0xf4, 0x21, 0x00


	//----- nvinfo : EIATTR_KPARAM_INFO
	.align		4
.L_14:
        /*003c*/ 	.byte	0x04, 0x17
        /*003e*/ 	.short	(.L_16 - .L_15)
.L_15:
        /*0040*/ 	.word	0x00000000
        /*0044*/ 	.short	0x0017
        /*0046*/ 	.short	0x0070
        /*0048*/ 	.byte	0x00, 0xf0, 0x11, 0x00


	//----- nvinfo : EIATTR_KPARAM_INFO
	.align		4
.L_16:
        /*004c*/ 	.byte	0x04, 0x17
        /*004e*/ 	.short	(.L_18 - .L_17)
.L_17:
        /*0050*/ 	.word	0x00000000
        /*0054*/ 	.short	0x0016
        /*0056*/ 	.short	0x006c
        /*0058*/ 	.byte	0x00, 0xf0, 0x11, 0x00


	//----- nvinfo : EIATTR_KPARAM_INFO
	.align		4
.L_18:
        /*005c*/ 	.byte	0x04, 0x17
        /*005e*/ 	.short	(.L_20 - .L_19)
.L_19:
        /*0060*/ 	.word	0x00000000
        /*0064*/ 	.short	0x0015
        /*0066*/ 	.short	0x0068
        /*0068*/ 	.byte	0x00, 0xf0, 0x11, 0x00


	//----- nvinfo : EIATTR_KPARAM_INFO
	.align		4
.L_20:
        /*006c*/ 	.byte	0x04, 0x17
        /*006e*/ 	.short	(.L_22 - .L_21)
.L_21:
        /*0070*/ 	.word	0x00000000
        /*0074*/ 	.short	0x0014
        /*0076*/ 	.short	0x0064
        /*0078*/ 	.byte	0x00, 0xf0, 0x11, 0x00


	//----- nvinfo : EIATTR_KPARAM_INFO
	.align		4
.L_22:
        /*007c*/ 	.byte	0x04, 0x17
        /*007e*/ 	.short	(.L_24 - .L_23)
.L_23:
        /*0080*/ 	.word	0x00000000
        /*0084*/ 	.short	0x0013
        /*0086*/ 	.short	0x0060
        /*0088*/ 	.byte	0x00, 0xf0, 0x11, 0x00


	//----- nvinfo : EIATTR_KPARAM_INFO
	.align		4
.L_24:
        /*008c*/ 	.byte	0x04, 0x17
        /*008e*/ 	.short	(.L_26 - .L_25)
.L_25:
        /*0090*/ 	.word	0x00000000
        /*0094*/ 	.short	0x0012
        /*0096*/ 	.short	0x005c
        /*0098*/ 	.byte	0x00, 0xf0, 0x11, 0x00


	//----- nvinfo : EIATTR_KPARAM_INFO
	.align		4
.L_26:
        /*009c*/ 	.byte	0x04, 0x17
        /*009e*/ 	.short	(.L_28 - .L_27)
.L_27:
        /*00a0*/ 	.word	0x00000000
        /*00a4*/ 	.short	0x0011
        /*00a6*/ 	.short	0x0058
        /*00a8*/ 	.byte	0x00, 0xf0, 0x11, 0x00


	//----- nvinfo : EIATTR_KPARAM_INFO
	.align		4
.L_28:
        /*00ac*/ 	.byte	0x04, 0x17
        /*00ae*/ 	.short	(.L_30 - .L_29)
.L_29:
        /*00b0*/ 	.word	0x00000000
        /*00b4*/ 	.short	0x0010
        /*00b6*/ 	.short	0x0054
        /*00b8*/ 	.byte	0x00, 0xf0, 0x11, 0x00


	//----- nvinfo : EIATTR_KPARAM_INFO
	.align		4
.L_30:
        /*00bc*/ 	.byte	0x04, 0x17
        /*00be*/ 	.short	(.L_32 - .L_31)
.L_31:
        /*00c0*/ 	.word	0x00000000
        /*00c4*/ 	.short	0x000f
        /*00c6*/ 	.short	0x0050
        /*00c8*/ 	.byte	0x00, 0xf0, 0x11, 0x00


	//----- nvinfo : EIATTR_KPARAM_INFO
	.align		4
.L_32:
        /*00cc*/ 	.byte	0x04, 0x17
        /*00ce*/ 	.short	(.L_34 - .L_33)
.L_33:
        /*00d0*/ 	.word	0x00000000
        /*00d4*/ 	.short	0x000e
        /*00d6*/ 	.short	0x004c
        /*00d8*/ 	.byte	0x00, 0xf0, 0x11, 0x00


	//----- nvinfo : EIATTR_KPARAM_INFO
	.align		4
.L_34:
        /*00dc*/ 	.byte	0x04, 0x17
        /*00de*/ 	.short	(.L_36 - .L_35)
.L_35:
        /*00e0*/ 	.word	0x00000000
        /*00e4*/ 	.short	0x000d
        /*00e6*/ 	.short	0x0048
        /*00e8*/ 	.byte	0x00, 0xf0, 0x11, 0x00


	//----- nvinfo : EIATTR_KPARAM_INFO
	.align		4
.L_36:
        /*00ec*/ 	.byte	0x04, 0x17
        /*00ee*/ 	.short	(.L_38 - .L_37)
.L_37:
        /*00f0*/ 	.word	0x00000000
        /*00f4*/ 	.short	0x000c
        /*00f6*/ 	.short	0x0044
        /*00f8*/ 	.byte	0x00, 0xf0, 0x11, 0x00


	//----- nvinfo : EIATTR_KPARAM_INFO
	.align		4
.L_38:
        /*00fc*/ 	.byte	0x04, 0x17
        /*00fe*/ 	.short	(.L_40 - .L_39)
.L_39:
        /*0100*/ 	.word	0x00000000
        /*0104*/ 	.short	0x000b
        /*0106*/ 	.short	0x0040
        /*0108*/ 	.byte	0x00, 0xf0, 0x11, 0x00


	//----- nvinfo : EIATTR_KPARAM_INFO
	.align		4
.L_40:
        /*010c*/ 	.byte	0x04, 0x17
        /*010e*/ 	.short	(.L_42 - .L_41)
.L_41:
        /*0110*/ 	.word	0x00000000
        /*0114*/ 	.short	0x000a
        /*0116*/ 	.short	0x003c
        /*0118*/ 	.byte	0x00, 0xf0, 0x11, 0x00


	//----- nvinfo : EIATTR_KPARAM_INFO
	.align		4
.L_42:
        /*011c*/ 	.byte	0x04, 0x17
        /*011e*/ 	.short	(.L_44 - .L_43)
.L_43:
        /*0120*/ 	.word	0x00000000
        /*0124*/ 	.short	0x0009
        /*0126*/ 	.short	0x0038
        /*0128*/ 	.byte	0x00, 0xf0, 0x11, 0x00


	//----- nvinfo : EIATTR_KPARAM_INFO
	.align		4
.L_44:
        /*012c*/ 	.byte	0x04, 0x17
        /*012e*/ 	.short	(.L_46 - .L_45)
.L_45:
        /*0130*/ 	.word	0x00000000
        /*0134*/ 	.short	0x0008
        /*0136*/ 	.short	0x0034
        /*0138*/ 	.byte	0x00, 0xf0, 0x11, 0x00


	//----- nvinfo : EIATTR_KPARAM_INFO
	.align		4
.L_46:
        /*013c*/ 	.byte	0x04, 0x17
        /*013e*/ 	.short	(.L_48 - .L_47)
.L_47:
        /*0140*/ 	.word	0x00000000
        /*0144*/ 	.short	0x0007
        /*0146*/ 	.short	0x0030
        /*0148*/ 	.byte	0x00, 0xf0, 0x11, 0x00


	//----- nvinfo : EIATTR_KPARAM_INFO
	.align		4
.L_48:
        /*014c*/ 	.byte	0x04, 0x17
        /*014e*/ 	.short	(.L_50 - .L_49)
.L_49:
        /*0150*/ 	.word	0x00000000
        /*0154*/ 	.short	0x0006
        /*0156*/ 	.short	0x002c
        /*0158*/ 	.byte	0x00, 0xf0, 0x11, 0x00


	//----- nvinfo : EIATTR_KPARAM_INFO
	.align		4
.L_50:
        /*015c*/ 	.byte	0x04, 0x17
        /*015e*/ 	.short	(.L_52 - .L_51)
.L_51:
        /*0160*/ 	.word	0x00000000
        /*0164*/ 	.short	0x0005
        /*0166*/ 	.short	0x0028
        /*0168*/ 	.byte	0x00, 0xf0, 0x11, 0x00


	//----- nvinfo : EIATTR_KPARAM_INFO
	.align		4
.L_52:
        /*016c*/ 	.byte	0x04, 0x17
        /*016e*/ 	.short	(.L_54 - .L_53)
.L_53:
        /*0170*/ 	.word	0x00000000
        /*0174*/ 	.short	0x0004
        /*0176*/ 	.short	0x0020
        /*0178*/ 	.byte	0x00, 0xf4, 0x21, 0x00


	//----- nvinfo : EIATTR_KPARAM_INFO
	.align		4
.L_54:
        /*017c*/ 	.byte	0x04, 0x17
        /*017e*/ 	.short	(.L_56 - .L_55)
.L_55:
        /*0180*/ 	.word	0x00000000
        /*0184*/ 	.short	0x0003
        /*0186*/ 	.short	0x0018
        /*0188*/ 	.byte	0x00, 0xf4, 0x21, 0x00


	//----- nvinfo : EIATTR_KPARAM_INFO
	.align		4
.L_56:
        /*018c*/ 	.byte	0x04, 0x17
        /*018e*/ 	.short	(.L_58 - .L_57)
.L_57:
        /*0190*/ 	.word	0x00000000
        /*0194*/ 	.short	0x0002
        /*0196*/ 	.short	0x0010
        /*0198*/ 	.byte	0x00, 0xf4, 0x21, 0x00


	//----- nvinfo : EIATTR_KPARAM_INFO
	.align		4
.L_58:
        /*019c*/ 	.byte	0x04, 0x17
        /*019e*/ 	.short	(.L_60 - .L_59)
.L_59:
        /*01a0*/ 	.word	0x00000000
        /*01a4*/ 	.short	0x0001
        /*01a6*/ 	.short	0x0008
        /*01a8*/ 	.byte	0x00, 0xf4, 0x21, 0x00


	//----- nvinfo : EIATTR_KPARAM_INFO
	.align		4
.L_60:
        /*01ac*/ 	.byte	0x04, 0x17
        /*01ae*/ 	.short	(.L_62 - .L_61)
.L_61:
        /*01b0*/ 	.word	0x00000000
        /*01b4*/ 	.short	0x0000
        /*01b6*/ 	.short	0x0000
        /*01b8*/ 	.byte	0x00, 0xf4, 0x21, 0x00


	//----- nvinfo : EIATTR_MAXREG_COUNT
	.align		4
.L_62:
        /*01bc*/ 	.byte	0x03, 0x1b
        /*01be*/ 	.short	0x00ff


	//----- nvinfo : EIATTR_NUM_BARRIERS
	.align		4
        /*01c0*/ 	.byte	0x02, 0x4c
        /*01c2*/ 	.byte	0x01
	.zero		1


	//----- nvinfo : EIATTR_ANNOTATIONS
	.align		4
        /*01c4*/ 	.byte	0x04, 0x55
        /*01c6*/ 	.short	(.L_64 - .L_63)


	//   ....[0]....
.L_63:
        /*01c8*/ 	.word	0x00000001
        /*01cc*/ 	.byte	0x30, 0x1c, 0x00, 0x00, 0x01, 0x00, 0x00, 0x00, 0x70, 0x1c, 0x00, 0x00, 0x01, 0x00, 0x00, 0x00
        /* <DEDUP_REMOVED lines=26> */
        /*037c*/ 	.byte	0x10, 0x2e, 0x00, 0x00, 0x01, 0x00, 0x00, 0x00, 0x30, 0x2e, 0x00, 0x00


	//----- nvinfo : EIATTR_MERCURY_ISA_VERSION
	.align		4
.L_64:
        /*0388*/ 	.byte	0x03, 0x5f
        /*038a*/ 	.short	0x0000


	//----- nvinfo : EIATTR_COOP_GROUP_MASK_REGIDS
	.align		4
        /*038c*/ 	.byte	0x04, 0x29
        /*038e*/ 	.short	(.L_66 - .L_65)


	//   ....[0]....
.L_65:
        /*0390*/ 	.word	0xffffffff


	//   ....[1]....
        /*0394*/ 	.word	0xffffffff


	//   ....[2]....
        /*0398*/ 	.word	0xffffffff


	//   ....[3]....
        /*039c*/ 	.word	0xffffffff


	//   ....[4]....
        /*03a0*/ 	.word	0xffffffff


	//   ....[5]....
        /*03a4*/ 	.word	0xffffffff


	//   ....[6]....
        /*03a8*/ 	.word	0xffffffff


	//   ....[7]....
        /*03ac*/ 	.word	0xffffffff


	//----- nvinfo : EIATTR_COOP_GROUP_INSTR_OFFSETS
	.align		4
.L_66:
        /*03b0*/ 	.byte	0x04, 0x28
        /*03b2*/ 	.short	(.L_68 - .L_67)


	//   ....[0]....
.L_67:
        /*03b4*/ 	.word	0x00004820


	//   ....[1]....
        /*03b8*/ 	.word	0x00004950


	//   ....[2]....
        /*03bc*/ 	.word	0x00004960


	//   ....[3]....
        /*03c0*/ 	.word	0x000049a0


	//   ....[4]....
        /*03c4*/ 	.word	0x00005d40


	//   ....[5]....
        /*03c8*/ 	.word	0x00005d50


	//   ....[6]....
        /*03cc*/ 	.word	0x00005df0


	//   ....[7]....
        /*03d0*/ 	.word	0x00005e10


	//----- nvinfo : EIATTR_EXIT_INSTR_OFFSETS
	.align		4
.L_68:
        /*03d4*/ 	.byte	0x04, 0x1c
        /*03d6*/ 	.short	(.L_70 - .L_69)


	//   ....[0]....
.L_69:
        /*03d8*/ 	.word	0x00008a10


	//   ....[1]....
        /*03dc*/ 	.word	0x00008ab0


	//----- nvinfo : EIATTR_REQNTID
	.align		4
.L_70:
        /*03e0*/ 	.byte	0x04, 0x10
        /*03e2*/ 	.short	(.L_72 - .L_71)
.L_71:
        /*03e4*/ 	.word	0x00000100
        /*03e8*/ 	.word	0x00000001
        /*03ec*/ 	.word	0x00000001
.L_72:


//--------------------- .nv.callgraph             --------------------------
	.section	.nv.callgraph,"",@"SHT_CUDA_CALLGRAPH"
	.align	4
	.sectionentsize	8
	.align		4
        /*0000*/ 	.word	0x00000000
	.align		4
        /*0004*/ 	.word	0xffffffff
	.align		4
        /*0008*/ 	.word	0x00000000
	.align		4
        /*000c*/ 	.word	0xfffffffe
	.align		4
        /*0010*/ 	.word	0x00000000
	.align		4
        /*0014*/ 	.word	0xfffffffd
	.align		4
        /*0018*/ 	.word	0x00000000
	.align		4
        /*001c*/ 	.word	0xfffffffc


//--------------------- .nv.rel.action            --------------------------
	.section	.nv.rel.action,"",@"SHT_CUDA_RELOCINFO"
	.align	8
	.sectionentsize	8
        /*0000*/ 	.byte	0x73, 0x00, 0x00, 0x00, 0x00, 0x00, 0x00, 0x00, 0x00, 0x00, 0x00, 0x11, 0x25, 0x00, 0x05, 0x36


//--------------------- .nv.constant4             --------------------------
	.section	.nv.constant4,"a",@progbits
	.align	8
	.align		8
.nv.constant4:
        /*0000*/ 	.dword	_$_str


//--------------------- .nv.constant0.attn_fwd    --------------------------
	.section	.nv.constant0.attn_fwd,"a",@progbits
	.sectionflags	@""
	.align	4
.nv.constant0.attn_fwd:
	.zero		488


//--------------------- .text.attn_fwd            --------------------------
	.section	.text.attn_fwd,"ax",@progbits
	.sectioninfo	@"SHI_REGISTERS=255"
	.align	128
        .global         attn_fwd
        .type           attn_fwd,@function
        .size           attn_fwd,(.L_x_4 - attn_fwd)
        .other          attn_fwd,@"STO_CUDA_ENTRY STV_DEFAULT"
attn_fwd:
.text.attn_fwd:
[----:B------:R-:W-:Y:S02]  /*0000*/  IMAD.MOV.U32 R1, RZ, RZ, c[0x0][0x28] ;  /* 0x00000a00ff017624 */ /* 0x000fe400078e00ff */
[----:B------:R-:W0:Y:S01]  /*0010*/  S2R R4, SR_CTAID.X ;  /* 0x0000000000047919 */ /* 0x000e220000002500 */
[----:B------:R-:W-:Y:S01]  /*0020*/  IMAD.MOV.U32 R6, RZ, RZ, c[0x0][0x198] ;  /* 0x00006600ff067624 */ /* 0x000fe200078e00ff */
[----:B------:R-:W-:Y:S01]  /*0030*/  ULDC.64 UR6, c[0x0][0x118] ;  /* 0x0000460000067ab9 */ /* 0x000fe20000000a00 */
[----:B------:R-:W-:Y:S01]  /*0040*/  IADD3 R1, R1, -0xe0, RZ ;  /* 0xffffff2001017810 */ /* 0x000fe20007ffe0ff */
[----:B------:R-:W1:Y:S04]  /*0050*/  S2R R88, SR_TID.X ;  /* 0x0000000000587919 */ /* 0x000e680000002100 */
[----:B------:R-:W2:Y:S01]  /*0060*/  S2R R90, SR_CTAID.Y ;  /* 0x00000000005a7919 */ /* 0x000ea20000002600 */
[----:B0-----:R-:W-:Y:S01]  /*0070*/  IMAD.SHL.U32 R4, R4, 0x80, RZ ;  /* 0x0000008004047824 */ /* 0x001fe200078e00ff */
[----:B-1----:R-:W-:-:S04]  /*0080*/  SHF.R.U32.HI R2, RZ, 0x7, R88 ;  /* 0x00000007ff027819 */ /* 0x002fc80000011658 */
[----:B------:R-:W-:Y:S01]  /*0090*/  LOP3.LUT R3, R4, 0x7f, R88, 0xf8, !PT ;  /* 0x0000007f04037812 */ /* 0x000fe200078ef858 */
[----:B--2---:R-:W-:Y:S01]  /*00a0*/  IMAD R0, R90, c[0x0][0x190], RZ ;  /* 0x000064005a007a24 */ /* 0x004fe200078e02ff */
[----:B------:R-:W-:-:S03]  /*00b0*/  SGXT.U32 R92, R2, 0x1 ;  /* 0x00000001025c781a */ /* 0x000fc60000000000 */
[----:B------:R-:W-:Y:S02]  /*00c0*/  IMAD R3, R3, c[0x0][0x194], RZ ;  /* 0x0000650003037a24 */ /* 0x000fe400078e02ff */
[----:B------:R-:W-:Y:S02]  /*00d0*/  IMAD.SHL.U32 R2, R0, 0x2, RZ ;  /* 0x0000000200027824 */ /* 0x000fe400078e00ff */
[----:B------:R-:W-:Y:S02]  /*00e0*/  IMAD.SHL.U32 R5, R3, 0x2, RZ ;  /* 0x0000000203057824 */ /* 0x000fe400078e00ff */
[----:B------:R-:W-:Y:S02]  /*00f0*/  IMAD R7, R92, c[0x0][0x198], RZ ;  /* 0x000066005c077a24 */ /* 0x000fe400078e02ff */
[----:B------:R-:W-:Y:S01]  /*0100*/  IMAD.HI R0, R0, 0x2, RZ ;  /* 0x0000000200007827 */ /* 0x000fe200078e02ff */
[----:B------:R-:W-:-:S03]  /*0110*/  IADD3 R2, P0, P1, R5, c[0x0][0x160], R2 ;  /* 0x0000580005027a10 */ /* 0x000fc6000791e002 */
[----:B------:R-:W-:-:S04]  /*0120*/  IMAD.HI R3, R3, 0x2, RZ ;  /* 0x0000000203037827 */ /* 0x000fc800078e02ff */
[C---:B------:R-:W-:Y:S01]  /*0130*/  IMAD R5, R6.reuse, 0x2, R7 ;  /* 0x0000000206057824 */ /* 0x040fe200078e0207 */
[----:B------:R-:W-:Y:S02]  /*0140*/  IADD3.X R0, R3, c[0x0][0x164], R0, P0, P1 ;  /* 0x0000590003007a10 */ /* 0x000fe400007e2400 */
[C---:B------:R-:W-:Y:S02]  /*0150*/  LEA R8, P0, R7.reuse, R2, 0x1 ;  /* 0x0000000207087211 */ /* 0x040fe400078008ff */
[C---:B------:R-:W-:Y:S02]  /*0160*/  LEA R13, R6.reuse, R5, 0x1 ;  /* 0x00000005060d7211 */ /* 0x040fe400078e08ff */
[----:B------:R-:W-:Y:S02]  /*0170*/  LEA.HI.X.SX32 R9, R7, R0, 0x1, P0 ;  /* 0x0000000007097211 */ /* 0x000fe400000f0eff */
[-C--:B------:R-:W-:Y:S01]  /*0180*/  LEA R12, P0, R13, R2.reuse, 0x1 ;  /* 0x000000020d0c7211 */ /* 0x080fe200078008ff */
[C---:B------:R-:W-:Y:S01]  /*0190*/  IMAD R7, R6.reuse, 0x2, R13 ;  /* 0x0000000206077824 */ /* 0x040fe200078e020d */
[----:B------:R-:W-:Y:S01]  /*01a0*/  LEA R10, P1, R5, R2, 0x1 ;  /* 0x00000002050a7211 */ /* 0x000fe200078208ff */
[----:B------:R0:W2:Y:S02]  /*01b0*/  LDG.E.U16 R3, [R8.64] ;  /* 0x0000000608037981 */ /* 0x0000a4000c1e1500 */
[----:B------:R-:W-:Y:S01]  /*01c0*/  IMAD R17, R6, 0x2, R7 ;  /* 0x0000000206117824 */ /* 0x000fe200078e0207 */
[----:B------:R-:W-:-:S02]  /*01d0*/  LEA.HI.X.SX32 R13, R13, R0, 0x1, P0 ;  /* 0x000000000d0d7211 */ /* 0x000fc400000f0eff */
[----:B------:R-:W-:Y:S01]  /*01e0*/  LEA R14, P0, R7, R2, 0x1 ;  /* 0x00000002070e7211 */ /* 0x000fe200078008ff */
[C---:B------:R-:W-:Y:S01]  /*01f0*/  IMAD R19, R6.reuse, 0x2, R17 ;  /* 0x0000000206137824 */ /* 0x040fe200078e0211 */
[-C--:B------:R-:W-:Y:S02]  /*0200*/  LEA.HI.X.SX32 R11, R5, R0.reuse, 0x1, P1 ;  /* 0x00000000050b7211 */ /* 0x080fe400008f0eff */
[----:B------:R-:W-:Y:S01]  /*0210*/  LEA.HI.X.SX32 R15, R7, R0, 0x1, P0 ;  /* 0x00000000070f7211 */ /* 0x000fe200000f0eff */
[C---:B------:R-:W-:Y:S01]  /*0220*/  IMAD R21, R6.reuse, 0x2, R19 ;  /* 0x0000000206157824 */ /* 0x040fe200078e0213 */
[C---:B------:R-:W-:Y:S01]  /*0230*/  LEA R18, P0, R19.reuse, R2, 0x1 ;  /* 0x0000000213127211 */ /* 0x040fe200078008ff */
[----:B------:R1:W3:Y:S03]  /*0240*/  LDG.E.U16 R5, [R10.64] ;  /* 0x000000060a057981 */ /* 0x0002e6000c1e1500 */
[----:B------:R-:W-:Y:S01]  /*0250*/  LEA.HI.X.SX32 R19, R19, R0, 0x1, P0 ;  /* 0x0000000013137211 */ /* 0x000fe200000f0eff */
[----:B------:R-:W-:Y:S01]  /*0260*/  IMAD R23, R6, 0x2, R21 ;  /* 0x0000000206177824 */ /* 0x000fe200078e0215 */
[-C--:B------:R-:W-:Y:S01]  /*0270*/  LEA R16, P1, R17, R2.reuse, 0x1 ;  /* 0x0000000211107211 */ /* 0x080fe200078208ff */
[----:B------:R4:W5:Y:S01]  /*0280*/  LDG.E.U16 R7, [R12.64] ;  /* 0x000000060c077981 */ /* 0x000962000c1e1500 */
[----:B-1----:R-:W-:-:S03]  /*0290*/  LEA R10, P0, R21, R2, 0x1 ;  /* 0x00000002150a7211 */ /* 0x002fc600078008ff */
[----:B0-----:R0:W2:Y:S01]  /*02a0*/  LDG.E.U16 R8, [R14.64] ;  /* 0x000000060e087981 */ /* 0x0010a2000c1e1500 */
[-C--:B------:R-:W-:Y:S01]  /*02b0*/  LEA.HI.X.SX32 R11, R21, R0.reuse, 0x1, P0 ;  /* 0x00000000150b7211 */ /* 0x080fe200000f0eff */
[C---:B------:R-:W-:Y:S01]  /*02c0*/  IMAD R21, R6.reuse, 0x2, R23 ;  /* 0x0000000206157824 */ /* 0x040fe200078e0217 */
[----:B------:R-:W-:Y:S01]  /*02d0*/  LEA.HI.X.SX32 R17, R17, R0, 0x1, P1 ;  /* 0x0000000011117211 */ /* 0x000fe200008f0eff */
[----:B------:R1:W2:Y:S01]  /*02e0*/  LDG.E.U16 R26, [R18.64] ;  /* 0x00000006121a7981 */ /* 0x0002a2000c1e1500 */
[C---:B----4-:R-:W-:Y:S02]  /*02f0*/  LEA R12, P0, R23.reuse, R2, 0x1 ;  /* 0x00000002170c7211 */ /* 0x050fe400078008ff */
[C---:B------:R-:W-:Y:S01]  /*0300*/  LEA R25, R6.reuse, R21, 0x1 ;  /* 0x0000001506197211 */ /* 0x040fe200078e08ff */
[----:B------:R4:W2:Y:S01]  /*0310*/  LDG.E.U16 R9, [R16.64] ;  /* 0x0000000610097981 */ /* 0x0008a2000c1e1500 */
[----:B------:R-:W-:Y:S02]  /*0320*/  LEA.HI.X.SX32 R13, R23, R0, 0x1, P0 ;  /* 0x00000000170d7211 */ /* 0x000fe400000f0eff */
[----:B0-----:R-:W-:Y:S01]  /*0330*/  LEA R14, P0, R25, R2, 0x1 ;  /* 0x00000002190e7211 */ /* 0x001fe200078008ff */
[----:B------:R0:W2:Y:S01]  /*0340*/  LDG.E.U16 R47, [R10.64] ;  /* 0x000000060a2f7981 */ /* 0x0000a2000c1e1500 */
[----:B----4-:R-:W-:-:S02]  /*0350*/  IMAD R17, R6, 0x2, R25 ;  /* 0x0000000206117824 */ /* 0x010fc400078e0219 */
[----:B------:R-:W-:Y:S01]  /*0360*/  LEA.HI.X.SX32 R15, R25, R0, 0x1, P0 ;  /* 0x00000000190f7211 */ /* 0x000fe200000f0eff */
[----:B------:R4:W2:Y:S01]  /*0370*/  LDG.E.U16 R28, [R12.64] ;  /* 0x000000060c1c7981 */ /* 0x0008a2000c1e1500 */
[C---:B-1----:R-:W-:Y:S01]  /*0380*/  IMAD R19, R6.reuse, 0x2, R17 ;  /* 0x0000000206137824 */ /* 0x042fe200078e0211 */
[-C--:B------:R-:W-:Y:S02]  /*0390*/  LEA R20, P1, R21, R2.reuse, 0x1 ;  /* 0x0000000215147211 */ /* 0x080fe400078208ff */
[----:B------:R1:W2:Y:S01]  /*03a0*/  LDG.E.U16 R30, [R14.64] ;  /* 0x000000060e1e7981 */ /* 0x0002a2000c1e1500 */
[----:B------:R-:W-:Y:S01]  /*03b0*/  LEA R16, P0, R17, R2, 0x1 ;  /* 0x0000000211107211 */ /* 0x000fe200078008ff */
[C---:B------:R-:W-:Y:S01]  /*03c0*/  IMAD R23, R6.reuse, 0x2, R19 ;  /* 0x0000000206177824 */ /* 0x040fe200078e0213 */
[-C--:B------:R-:W-:Y:S02]  /*03d0*/  LEA.HI.X.SX32 R21, R21, R0.reuse, 0x1, P1 ;  /* 0x0000000015157211 */ /* 0x080fe400008f0eff */
[----:B------:R-:W-:Y:S01]  /*03e0*/  LEA.HI.X.SX32 R17, R17, R0, 0x1, P0 ;  /* 0x0000000011117211 */ /* 0x000fe200000f0eff */
[----:B------:R-:W-:Y:S01]  /*03f0*/  IMAD R25, R6, 0x2, R23 ;  /* 0x0000000206197824 */ /* 0x000fe200078e0217 */
[-C--:B0-----:R-:W-:Y:S01]  /*0400*/  LEA R10, P0, R19, R2.reuse, 0x1 ;  /* 0x00000002130a7211 */ /* 0x081fe200078008ff */
[----:B------:R0:W2:Y:S01]  /*0410*/  LDG.E.U16 R49, [R20.64] ;  /* 0x0000000614317981 */ /* 0x0000a2000c1e1500 */
[----:B------:R-:W-:-:S02]  /*0420*/  LEA R18, P1, R23, R2, 0x1 ;  /* 0x0000000217127211 */ /* 0x000fc400078208ff */
[----:B------:R-:W-:Y:S01]  /*0430*/  LEA.HI.X.SX32 R11, R19, R0, 0x1, P0 ;  /* 0x00000000130b7211 */ /* 0x000fe200000f0eff */
[----:B------:R1:W2:Y:S01]  /*0440*/  LDG.E.U16 R51, [R16.64] ;  /* 0x0000000610337981 */ /* 0x0002a2000c1e1500 */
[----:B----4-:R-:W-:Y:S01]  /*0450*/  LEA R12, P0, R25, R2, 0x1 ;  /* 0x00000002190c7211 */ /* 0x010fe200078008ff */
[C---:B0-----:R-:W-:Y:S01]  /*0460*/  IMAD R21, R6.reuse, 0x2, R25 ;  /* 0x0000000206157824 */ /* 0x041fe200078e0219 */
[-C--:B------:R-:W-:Y:S01]  /*0470*/  LEA.HI.X.SX32 R19, R23, R0.reuse, 0x1, P1 ;  /* 0x0000000017137211 */ /* 0x080fe200008f0eff */
[----:B------:R0:W4:Y:S01]  /*0480*/  LDG.E.U16 R32, [R10.64] ;  /* 0x000000060a207981 */ /* 0x000122000c1e1500 */
[----:B------:R-:W-:Y:S01]  /*0490*/  LEA.HI.X.SX32 R13, R25, R0, 0x1, P0 ;  /* 0x00000000190d7211 */ /* 0x000fe200000f0eff */
[C---:B------:R-:W-:Y:S01]  /*04a0*/  IMAD R23, R6.reuse, 0x2, R21 ;  /* 0x0000000206177824 */ /* 0x040fe200078e0215 */
[C---:B-1----:R-:W-:Y:S01]  /*04b0*/  LEA R14, P0, R21.reuse, R2, 0x1 ;  /* 0x00000002150e7211 */ /* 0x042fe200078008ff */
[----:B------:R1:W2:Y:S03]  /*04c0*/  LDG.E.U16 R53, [R18.64] ;  /* 0x0000000612357981 */ /* 0x0002a6000c1e1500 */
[----:B------:R-:W-:Y:S01]  /*04d0*/  LEA.HI.X.SX32 R15, R21, R0, 0x1, P0 ;  /* 0x00000000150f7211 */ /* 0x000fe200000f0eff */
[----:B------:R0:W3:Y:S01]  /*04e0*/  LDG.E.U16 R34, [R12.64] ;  /* 0x000000060c227981 */ /* 0x0000e2000c1e1500 */
[----:B------:R-:W-:-:S02]  /*04f0*/  LEA R21, R6, R23, 0x1 ;  /* 0x0000001706157211 */ /* 0x000fc400078e08ff */
[C---:B------:R-:W-:Y:S01]  /*0500*/  LEA R16, P0, R23.reuse, R2, 0x1 ;  /* 0x0000000217107211 */ /* 0x040fe200078008ff */
[----:B------:R0:W3:Y:S02]  /*0510*/  LDG.E.U16 R55, [R14.64] ;  /* 0x000000060e377981 */ /* 0x0000e4000c1e1500 */
[----:B------:R-:W-:Y:S01]  /*0520*/  IMAD R25, R6, 0x2, R21 ;  /* 0x0000000206197824 */ /* 0x000fe200078e0215 */
[----:B------:R-:W-:-:S03]  /*0530*/  LEA.HI.X.SX32 R17, R23, R0, 0x1, P0 ;  /* 0x0000000017117211 */ /* 0x000fc600000f0eff */
[C---:B-1----:R-:W-:Y:S01]  /*0540*/  IMAD R19, R6.reuse, 0x2, R25 ;  /* 0x0000000206137824 */ /* 0x042fe200078e0219 */
[C---:B0-----:R-:W-:Y:S01]  /*0550*/  LEA R10, P0, R25.reuse, R2, 0x1 ;  /* 0x00000002190a7211 */ /* 0x041fe200078008ff */
[----:B------:R0:W3:Y:S03]  /*0560*/  LDG.E.U16 R36, [R16.64] ;  /* 0x0000000610247981 */ /* 0x0000e6000c1e1500 */
[----:B------:R-:W-:Y:S01]  /*0570*/  LEA.HI.X.SX32 R11, R25, R0, 0x1, P0 ;  /* 0x00000000190b7211 */ /* 0x000fe200000f0eff */
[C---:B------:R-:W-:Y:S01]  /*0580*/  IMAD R23, R6.reuse, 0x2, R19 ;  /* 0x0000000206177824 */ /* 0x040fe200078e0213 */
[-C--:B------:R-:W-:Y:S02]  /*0590*/  LEA R12, P0, R19, R2.reuse, 0x1 ;  /* 0x00000002130c7211 */ /* 0x080fe400078008ff */
[----:B------:R-:W-:Y:S01]  /*05a0*/  LEA R20, P1, R21, R2, 0x1 ;  /* 0x0000000215147211 */ /* 0x000fe200078208ff */
[----:B------:R1:W3:Y:S01]  /*05b0*/  LDG.E.U16 R38, [R10.64] ;  /* 0x000000060a267981 */ /* 0x0002e2000c1e1500 */
[----:B------:R-:W-:Y:S01]  /*05c0*/  LEA.HI.X.SX32 R13, R19, R0, 0x1, P0 ;  /* 0x00000000130d7211 */ /* 0x000fe200000f0eff */
[----:B------:R-:W-:Y:S01]  /*05d0*/  IMAD R19, R6, 0x2, R23 ;  /* 0x0000000206137824 */ /* 0x000fe200078e0217 */
[----:B------:R-:W-:-:S03]  /*05e0*/  LEA R14, P0, R23, R2, 0x1 ;  /* 0x00000002170e7211 */ /* 0x000fc600078008ff */
[C---:B------:R-:W-:Y:S01]  /*05f0*/  IMAD R25, R6.reuse, 0x2, R19 ;  /* 0x0000000206197824 */ /* 0x040fe200078e0213 */
[-C--:B------:R-:W-:Y:S01]  /*0600*/  LEA.HI.X.SX32 R21, R21, R0.reuse, 0x1, P1 ;  /* 0x0000000015157211 */ /* 0x080fe200008f0eff */
[----:B------:R1:W3:Y:S01]  /*0610*/  LDG.E.U16 R59, [R12.64] ;  /* 0x000000060c3b7981 */ /* 0x0002e2000c1e1500 */
[----:B------:R-:W-:Y:S01]  /*0620*/  LEA.HI.X.SX32 R15, R23, R0, 0x1, P0 ;  /* 0x00000000170f7211 */ /* 0x000fe200000f0eff */
[----:B------:R-:W-:Y:S01]  /*0630*/  IMAD R23, R6, 0x2, R25 ;  /* 0x0000000206177824 */ /* 0x000fe200078e0219 */
[C---:B0-----:R-:W-:Y:S01]  /*0640*/  LEA R16, P0, R25.reuse, R2, 0x1 ;  /* 0x0000000219107211 */ /* 0x041fe200078008ff */
[----:B------:R0:W3:Y:S03]  /*0650*/  LDG.E.U16 R57, [R20.64] ;  /* 0x0000000614397981 */ /* 0x0000e6000c1e1500 */
[----:B------:R-:W-:Y:S01]  /*0660*/  LEA.HI.X.SX32 R17, R25, R0, 0x1, P0 ;  /* 0x0000000019117211 */ /* 0x000fe200000f0eff */
[----:B------:R0:W4:Y:S01]  /*0670*/  LDG.E.U16 R40, [R14.64] ;  /* 0x000000060e287981 */ /* 0x000122000c1e1500 */
[----:B-1----:R-:W-:-:S02]  /*0680*/  LEA R10, P0, R23, R2, 0x1 ;  /* 0x00000002170a7211 */ /* 0x002fc400078008ff */
[----:B------:R-:W-:Y:S01]  /*0690*/  LEA R18, P1, R19, R2, 0x1 ;  /* 0x0000000213127211 */ /* 0x000fe200078208ff */
[----:B------:R1:W4:Y:S01]  /*06a0*/  LDG.E.U16 R42, [R16.64] ;  /* 0x00000006102a7981 */ /* 0x000322000c1e1500 */
[----:B0-----:R-:W-:Y:S02]  /*06b0*/  LEA R21, R6, R23, 0x1 ;  /* 0x0000001706157211 */ /* 0x001fe400078e08ff */
[----:B------:R-:W-:-:S03]  /*06c0*/  LEA.HI.X.SX32 R11, R23, R0, 0x1, P0 ;  /* 0x00000000170b7211 */ /* 0x000fc600000f0eff */
[C---:B------:R-:W-:Y:S01]  /*06d0*/  IMAD R25, R6.reuse, 0x2, R21 ;  /* 0x0000000206197824 */ /* 0x040fe200078e0215 */
[----:B------:R-:W-:Y:S01]  /*06e0*/  LEA.HI.X.SX32 R19, R19, R0, 0x1, P1 ;  /* 0x0000000013137211 */ /* 0x000fe200008f0eff */
[----:B------:R0:W4:Y:S02]  /*06f0*/  LDG.E.U16 R63, [R10.64] ;  /* 0x000000060a3f7981 */ /* 0x000124000c1e1500 */
[C---:B------:R-:W-:Y:S01]  /*0700*/  IMAD R23, R6.reuse, 0x2, R25 ;  /* 0x0000000206177824 */ /* 0x040fe200078e0219 */
[C---:B------:R-:W-:Y:S01]  /*0710*/  LEA R12, P0, R21.reuse, R2, 0x1 ;  /* 0x00000002150c7211 */ /* 0x040fe200078008ff */
[----:B------:R0:W4:Y:S02]  /*0720*/  LDG.E.U16 R61, [R18.64] ;  /* 0x00000006123d7981 */ /* 0x000124000c1e1500 */
[----:B------:R-:W-:Y:S01]  /*0730*/  IMAD R27, R6, 0x2, R23 ;  /* 0x00000002061b7824 */ /* 0x000fe200078e0217 */
[----:B------:R-:W-:-:S03]  /*0740*/  LEA.HI.X.SX32 R13, R21, R0, 0x1, P0 ;  /* 0x00000000150d7211 */ /* 0x000fc600000f0eff */
[C---:B------:R-:W-:Y:S01]  /*0750*/  IMAD R29, R6.reuse, 0x2, R27 ;  /* 0x00000002061d7824 */ /* 0x040fe200078e021b */
[C---:B------:R-:W-:Y:S01]  /*0760*/  LEA R14, P0, R23.reuse, R2, 0x1 ;  /* 0x00000002170e7211 */ /* 0x040fe200078008ff */
[----:B------:R1:W5:Y:S02]  /*0770*/  LDG.E.U16 R44, [R12.64] ;  /* 0x000000060c2c7981 */ /* 0x000364000c1e1500 */
[C---:B0-----:R-:W-:Y:S01]  /*0780*/  IMAD R19, R6.reuse, 0x2, R29 ;  /* 0x0000000206137824 */ /* 0x041fe200078e021d */
[----:B------:R-:W-:Y:S02]  /*0790*/  LEA.HI.X.SX32 R15, R23, R0, 0x1, P0 ;  /* 0x00000000170f7211 */ /* 0x000fe400000f0eff */
[-C--:B------:R-:W-:Y:S01]  /*07a0*/  LEA R20, P1, R25, R2.reuse, 0x1 ;  /* 0x0000000219147211 */ /* 0x080fe200078208ff */
[----:B------:R-:W-:Y:S01]  /*07b0*/  IMAD R23, R6, 0x2, R19 ;  /* 0x0000000206177824 */ /* 0x000fe200078e0213 */
[----:B-1----:R-:W-:Y:S01]  /*07c0*/  LEA R16, P0, R27, R2, 0x1 ;  /* 0x000000021b107211 */ /* 0x002fe200078008ff */
[----:B------:R0:W5:Y:S01]  /*07d0*/  LDG.E.U16 R46, [R14.64] ;  /* 0x000000060e2e7981 */ /* 0x000162000c1e1500 */
[----:B------:R-:W-:-:S02]  /*07e0*/  LEA.HI.X.SX32 R21, R25, R0, 0x1, P1 ;  /* 0x0000000019157211 */ /* 0x000fc400008f0eff */
[C---:B------:R-:W-:Y:S02]  /*07f0*/  LEA R25, R6.reuse, R23, 0x1 ;  /* 0x0000001706197211 */ /* 0x040fe400078e08ff */
[----:B------:R-:W-:Y:S01]  /*0800*/  LEA.HI.X.SX32 R17, R27, R0, 0x1, P0 ;  /* 0x000000001b117211 */ /* 0x000fe200000f0eff */
[----:B------:R1:W5:Y:S02]  /*0810*/  LDG.E.U16 R65, [R20.64] ;  /* 0x0000000614417981 */ /* 0x000364000c1e1500 */
[C---:B------:R-:W-:Y:S01]  /*0820*/  IMAD R27, R6.reuse, 0x2, R25 ;  /* 0x00000002061b7824 */ /* 0x040fe200078e0219 */
[C---:B------:R-:W-:Y:S01]  /*0830*/  LEA R10, P0, R29.reuse, R2, 0x1 ;  /* 0x000000021d0a7211 */ /* 0x040fe200078008ff */
[----:B------:R0:W5:Y:S02]  /*0840*/  LDG.E.U16 R67, [R16.64] ;  /* 0x0000000610437981 */ /* 0x000164000c1e1500 */
[----:B------:R-:W-:Y:S01]  /*0850*/  IMAD R31, R6, 0x2, R27 ;  /* 0x00000002061f7824 */ /* 0x000fe200078e021b */
[----:B------:R-:W-:-:S03]  /*0860*/  LEA.HI.X.SX32 R11, R29, R0, 0x1, P0 ;  /* 0x000000001d0b7211 */ /* 0x000fc600000f0eff */
[C---:B-1----:R-:W-:Y:S01]  /*0870*/  IMAD R21, R6.reuse, 0x2, R31 ;  /* 0x0000000206157824 */ /* 0x042fe200078e021f */
[C---:B------:R-:W-:Y:S01]  /*0880*/  LEA R12, P0, R23.reuse, R2, 0x1 ;  /* 0x00000002170c7211 */ /* 0x040fe200078008ff */
[----:B------:R1:W5:Y:S02]  /*0890*/  LDG.E.U16 R48, [R10.64] ;  /* 0x000000060a307981 */ /* 0x000364000c1e1500 */
[C---:B------:R-:W-:Y:S01]  /*08a0*/  IMAD R29, R6.reuse, 0x2, R21 ;  /* 0x00000002061d7824 */ /* 0x040fe200078e0215 */
[----:B------:R-:W-:Y:S02]  /*08b0*/  LEA.HI.X.SX32 R13, R23, R0, 0x1, P0 ;  /* 0x00000000170d7211 */ /* 0x000fe400000f0eff */
[-C--:B0-----:R-:W-:Y:S01]  /*08c0*/  LEA R14, P0, R25, R2.reuse, 0x1 ;  /* 0x00000002190e7211 */ /* 0x081fe200078008ff */
[C---:B------:R-:W-:Y:S01]  /*08d0*/  IMAD R23, R6.reuse, 0x2, R29 ;  /* 0x0000000206177824 */ /* 0x040fe200078e021d */
[----:B------:R-:W-:Y:S01]  /*08e0*/  LEA R18, P1, R19, R2, 0x1 ;  /* 0x0000000213127211 */ /* 0x000fe200078208ff */
[----:B------:R0:W5:Y:S01]  /*08f0*/  LDG.E.U16 R50, [R12.64] ;  /* 0x000000060c327981 */ /* 0x000162000c1e1500 */
[----:B------:R-:W-:Y:S01]  /*0900*/  LEA.HI.X.SX32 R15, R25, R0, 0x1, P0 ;  /* 0x00000000190f7211 */ /* 0x000fe200000f0eff */
[----:B------:R-:W-:Y:S01]  /*0910*/  IMAD R25, R6, 0x2, R23 ;  /* 0x0000000206197824 */ /* 0x000fe200078e0217 */
[----:B------:R-:W-:-:S02]  /*0920*/  LEA R16, P0, R27, R2, 0x1 ;  /* 0x000000021b107211 */ /* 0x000fc400078008ff */
[----:B------:R-:W-:Y:S01]  /*0930*/  LEA.HI.X.SX32 R19, R19, R0, 0x1, P1 ;  /* 0x0000000013137211 */ /* 0x000fe200008f0eff */
[----:B------:R0:W5:Y:S01]  /*0940*/  LDG.E.U16 R71, [R14.64] ;  /* 0x000000060e477981 */ /* 0x000162000c1e1500 */
[C---:B------:R-:W-:Y:S02]  /*0950*/  LEA R33, R6.reuse, R25, 0x1 ;  /* 0x0000001906217211 */ /* 0x040fe400078e08ff */
[----:B-1----:R-:W-:Y:S01]  /*0960*/  LEA R10, P1, R31, R2, 0x1 ;  /* 0x000000021f0a7211 */ /* 0x002fe200078208ff */
[----:B------:R1:W5:Y:S01]  /*0970*/  LDG.E.U16 R69, [R18.64] ;  /* 0x0000000612457981 */ /* 0x000362000c1e1500 */
[-C--:B------:R-:W-:Y:S01]  /*0980*/  LEA.HI.X.SX32 R17, R27, R0.reuse, 0x1, P0 ;  /* 0x000000001b117211 */ /* 0x080fe200000f0eff */
[----:B------:R-:W-:Y:S01]  /*0990*/  IMAD R27, R6, 0x2, R33 ;  /* 0x00000002061b7824 */ /* 0x000fe200078e0221 */
[----:B------:R-:W-:-:S03]  /*09a0*/  LEA.HI.X.SX32 R11, R31, R0, 0x1, P1 ;  /* 0x000000001f0b7211 */ /* 0x000fc600008f0eff */
[----:B------:R-:W-:Y:S01]  /*09b0*/  IMAD R31, R6, 0x2, R27 ;  /* 0x00000002061f7824 */ /* 0x000fe200078e021b */
[----:B-1----:R-:W-:-:S03]  /*09c0*/  LEA R18, P0, R21, R2, 0x1 ;  /* 0x0000000215127211 */ /* 0x002fc600078008ff */
[C---:B------:R-:W-:Y:S01]  /*09d0*/  IMAD R35, R6.reuse, 0x2, R31 ;  /* 0x0000000206237824 */ /* 0x040fe200078e021f */
[----:B------:R-:W-:Y:S01]  /*09e0*/  LEA R20, P1, R25, R2, 0x1 ;  /* 0x0000000219147211 */ /* 0x000fe200078208ff */
[----:B------:R1:W5:Y:S01]  /*09f0*/  LDG.E.U16 R73, [R10.64] ;  /* 0x000000060a497981 */ /* 0x000362000c1e1500 */
[----:B------:R-:W-:Y:S02]  /*0a00*/  LEA.HI.X.SX32 R19, R21, R0, 0x1, P0 ;  /* 0x0000000015137211 */ /* 0x000fe400000f0eff */
[C---:B0-----:R-:W-:Y:S01]  /*0a10*/  LEA R12, P0, R29.reuse, R2, 0x1 ;  /* 0x000000021d0c7211 */ /* 0x041fe200078008ff */
[----:B------:R0:W5:Y:S03]  /*0a20*/  LDG.E.U16 R52, [R16.64] ;  /* 0x0000000610347981 */ /* 0x000166000c1e1500 */
[----:B------:R-:W-:Y:S01]  /*0a30*/  LEA.HI.X.SX32 R13, R29, R0, 0x1, P0 ;  /* 0x000000001d0d7211 */ /* 0x000fe200000f0eff */
[C---:B------:R-:W-:Y:S01]  /*0a40*/  IMAD R29, R6.reuse, 0x2, R35 ;  /* 0x00000002061d7824 */ /* 0x040fe200078e0223 */
[C---:B------:R-:W-:Y:S01]  /*0a50*/  LEA R14, P0, R23.reuse, R2, 0x1 ;  /* 0x00000002170e7211 */ /* 0x040fe200078008ff */
[----:B------:R0:W5:Y:S02]  /*0a60*/  LDG.E.U16 R54, [R18.64] ;  /* 0x0000000612367981 */ /* 0x000164000c1e1500 */
[C---:B------:R-:W-:Y:S01]  /*0a70*/  IMAD R37, R6.reuse, 0x2, R29 ;  /* 0x0000000206257824 */ /* 0x040fe200078e021d */
[-C--:B------:R-:W-:Y:S01]  /*0a80*/  LEA.HI.X.SX32 R15, R23, R0.reuse, 0x1, P0 ;  /* 0x00000000170f7211 */ /* 0x080fe200000f0eff */
[----:B------:R0:W5:Y:S02]  /*0a90*/  LDG.E.U16 R75, [R12.64] ;  /* 0x000000060c4b7981 */ /* 0x000164000c1e1500 */
[----:B------:R-:W-:Y:S01]  /*0aa0*/  IMAD R23, R6, 0x2, R37 ;  /* 0x0000000206177824 */ /* 0x000fe200078e0225 */
[----:B------:R-:W-:Y:S01]  /*0ab0*/  LEA.HI.X.SX32 R21, R25, R0, 0x1, P1 ;  /* 0x0000000019157211 */ /* 0x000fe200008f0eff */
[----:B------:R0:W5:Y:S01]  /*0ac0*/  LDG.E.U16 R56, [R14.64] ;  /* 0x000000060e387981 */ /* 0x000162000c1e1500 */
[----:B-1----:R-:W-:-:S02]  /*0ad0*/  LEA R10, P0, R33, R2, 0x1 ;  /* 0x00000002210a7211 */ /* 0x002fc400078008ff */
[----:B------:R-:W-:Y:S01]  /*0ae0*/  LEA R25, R6, R23, 0x1 ;  /* 0x0000001706197211 */ /* 0x000fe200078e08ff */
[----:B------:R1:W5:Y:S01]  /*0af0*/  LDG.E.U16 R77, [R20.64] ;  /* 0x00000006144d7981 */ /* 0x000362000c1e1500 */
[----:B------:R-:W-:-:S03]  /*0b00*/  LEA.HI.X.SX32 R11, R33, R0, 0x1, P0 ;  /* 0x00000000210b7211 */ /* 0x000fc600000f0eff */
[C---:B------:R-:W-:Y:S01]  /*0b10*/  IMAD R33, R6.reuse, 0x2, R25 ;  /* 0x0000000206217824 */ /* 0x040fe200078e0219 */
[C---:B0-----:R-:W-:Y:S01]  /*0b20*/  LEA R16, P0, R27.reuse, R2, 0x1 ;  /* 0x000000021b107211 */ /* 0x041fe200078008ff */
[----:B------:R0:W5:Y:S02]  /*0b30*/  LDG.E.U16 R58, [R10.64] ;  /* 0x000000060a3a7981 */ /* 0x000164000c1e1500 */
[----:B------:R-:W-:Y:S01]  /*0b40*/  IMAD R39, R6, 0x2, R33 ;  /* 0x0000000206277824 */ /* 0x000fe200078e0221 */
[----:B------:R-:W-:-:S03]  /*0b50*/  LEA.HI.X.SX32 R17, R27, R0, 0x1, P0 ;  /* 0x000000001b117211 */ /* 0x000fc600000f0eff */
[C---:B------:R-:W-:Y:S01]  /*0b60*/  IMAD R27, R6.reuse, 0x2, R39 ;  /* 0x00000002061b7824 */ /* 0x040fe200078e0227 */
[-C--:B------:R-:W-:Y:S01]  /*0b70*/  LEA R12, P0, R31, R2.reuse, 0x1 ;  /* 0x000000021f0c7211 */ /* 0x080fe200078008ff */
[----:B------:R0:W5:Y:S02]  /*0b80*/  LDG.E.U16 R79, [R16.64] ;  /* 0x00000006104f7981 */ /* 0x000164000c1e1500 */
[C---:B------:R-:W-:Y:S01]  /*0b90*/  IMAD R41, R6.reuse, 0x2, R27 ;  /* 0x0000000206297824 */ /* 0x040fe200078e021b */
[----:B------:R-:W-:Y:S02]  /*0ba0*/  LEA R18, P1, R35, R2, 0x1 ;  /* 0x0000000223127211 */ /* 0x000fe400078208ff */
[-C--:B------:R-:W-:Y:S01]  /*0bb0*/  LEA.HI.X.SX32 R13, R31, R0.reuse, 0x1, P0 ;  /* 0x000000001f0d7211 */ /* 0x080fe200000f0eff */
[C---:B------:R-:W-:Y:S01]  /*0bc0*/  IMAD R31, R6.reuse, 0x2, R41 ;  /* 0x00000002061f7824 */ /* 0x040fe200078e0229 */
[----:B------:R-:W-:Y:S02]  /*0bd0*/  LEA.HI.X.SX32 R19, R35, R0, 0x1, P1 ;  /* 0x0000000023137211 */ /* 0x000fe400008f0eff */
[C---:B------:R-:W-:Y:S01]  /*0be0*/  LEA R14, P0, R29.reuse, R2, 0x1 ;  /* 0x000000021d0e7211 */ /* 0x040fe200078008ff */
[----:B------:R-:W-:Y:S01]  /*0bf0*/  IMAD R35, R6, 0x2, R31 ;  /* 0x0000000206237824 */ /* 0x000fe200078e021f */
[----:B------:R1:W5:Y:S02]  /*0c00*/  LDG.E.U16 R60, [R12.64] ;  /* 0x000000060c3c7981 */ /* 0x000364000c1e1500 */
[----:B------:R-:W-:-:S02]  /*0c10*/  LEA.HI.X.SX32 R15, R29, R0, 0x1, P0 ;  /* 0x000000001d0f7211 */ /* 0x000fc400000f0eff */
[----:B------:R-:W-:Y:S01]  /*0c20*/  LEA R29, R6, R35, 0x1 ;  /* 0x00000023061d7211 */ /* 0x000fe200078e08ff */
[----:B------:R1:W5:Y:S01]  /*0c30*/  LDG.E.U16 R81, [R18.64] ;  /* 0x0000000612517981 */ /* 0x000362000c1e1500 */
[----:B0-----:R-:W-:-:S03]  /*0c40*/  LEA R10, P0, R37, R2, 0x1 ;  /* 0x00000002250a7211 */ /* 0x001fc600078008ff */
[C---:B-1----:R-:W-:Y:S01]  /*0c50*/  IMAD R21, R6.reuse, 0x2, R29 ;  /* 0x0000000206157824 */ /* 0x042fe200078e021d */
[----:B------:R-:W-:Y:S01]  /*0c60*/  LEA.HI.X.SX32 R11, R37, R0, 0x1, P0 ;  /* 0x00000000250b7211 */ /* 0x000fe200000f0eff */
[----:B------:R0:W5:Y:S02]  /*0c70*/  LDG.E.U16 R62, [R14.64] ;  /* 0x000000060e3e7981 */ /* 0x000164000c1e1500 */
[C---:B------:R-:W-:Y:S01]  /*0c80*/  IMAD R37, R6.reuse, 0x2, R21 ;  /* 0x0000000206257824 */ /* 0x040fe200078e0215 */
[-C--:B------:R-:W-:Y:S01]  /*0c90*/  LEA R16, P0, R23, R2.reuse, 0x1 ;  /* 0x0000000217107211 */ /* 0x080fe200078008ff */
[----:B------:R1:W5:Y:S02]  /*0ca0*/  LDG.E.U16 R83, [R10.64] ;  /* 0x000000060a537981 */ /* 0x000364000c1e1500 */
[----:B------:R-:W-:Y:S01]  /*0cb0*/  IMAD R43, R6, 0x2, R37 ;  /* 0x00000002062b7824 */ /* 0x000fe200078e0225 */
[----:B------:R-:W-:-:S03]  /*0cc0*/  LEA R12, P1, R25, R2, 0x1 ;  /* 0x00000002190c7211 */ /* 0x000fc600078208ff */
[----:B------:R-:W-:Y:S01]  /*0cd0*/  IMAD R45, R6, 0x2, R43 ;  /* 0x00000002062d7824 */ /* 0x000fe200078e022b */
[----:B------:R-:W-:-:S03]  /*0ce0*/  LEA.HI.X.SX32 R17, R23, R0, 0x1, P0 ;  /* 0x0000000017117211 */ /* 0x000fc600000f0eff */
[C---:B------:R-:W-:Y:S01]  /*0cf0*/  IMAD R23, R6.reuse, 0x2, R45 ;  /* 0x0000000206177824 */ /* 0x040fe200078e022d */
[----:B------:R-:W-:Y:S01]  /*0d00*/  LEA.HI.X.SX32 R13, R25, R0, 0x1, P1 ;  /* 0x00000000190d7211 */ /* 0x000fe200008f0eff */
[----:B------:R1:W5:Y:S01]  /*0d10*/  LDG.E.U16 R64, [R16.64] ;  /* 0x0000000610407981 */ /* 0x000362000c1e1500 */
[-C--:B------:R-:W-:Y:S01]  /*0d20*/  LEA R18, P0, R33, R2.reuse, 0x1 ;  /* 0x0000000221127211 */ /* 0x080fe200078008ff */
[C---:B------:R-:W-:Y:S01]  /*0d30*/  IMAD R25, R6.reuse, 0x2, R23 ;  /* 0x0000000206197824 */ /* 0x040fe200078e0217 */
[----:B------:R-:W-:Y:S01]  /*0d40*/  LEA R20, P1, R21, R2, 0x1 ;  /* 0x0000000215147211 */ /* 0x000fe200078208ff */
[----:B------:R1:W5:Y:S01]  /*0d50*/  LDG.E.U16 R85, [R12.64] ;  /* 0x000000060c557981 */ /* 0x000362000c1e1500 */
[----:B------:R-:W-:Y:S02]  /*0d60*/  LEA.HI.X.SX32 R19, R33, R0, 0x1, P0 ;  /* 0x0000000021137211 */ /* 0x000fe400000f0eff */
[C---:B0-----:R-:W-:Y:S02]  /*0d70*/  LEA R14, P0, R39.reuse, R2, 0x1 ;  /* 0x00000002270e7211 */ /* 0x041fe400078008ff */
[----:B------:R-:W-:Y:S01]  /*0d80*/  LEA R33, R6, R25, 0x1 ;  /* 0x0000001906217211 */ /* 0x000fe200078e08ff */
[----:B------:R0:W5:Y:S01]  /*0d90*/  LDG.E.U16 R66, [R18.64] ;  /* 0x0000000612427981 */ /* 0x000162000c1e1500 */
[----:B------:R-:W-:-:S02]  /*0da0*/  LEA.HI.X.SX32 R15, R39, R0, 0x1, P0 ;  /* 0x00000000270f7211 */ /* 0x000fc400000f0eff */
[----:B-1----:R-:W-:Y:S01]  /*0db0*/  LEA R10, P0, R41, R2, 0x1 ;  /* 0x00000002290a7211 */ /* 0x002fe200078008ff */
[C---:B------:R-:W-:Y:S01]  /*0dc0*/  IMAD R39, R6.reuse, 0x2, R33 ;  /* 0x0000000206277824 */ /* 0x040fe200078e0221 */
[-C--:B------:R-:W-:Y:S01]  /*0dd0*/  LEA.HI.X.SX32 R21, R21, R0.reuse, 0x1, P1 ;  /* 0x0000000015157211 */ /* 0x080fe200008f0eff */
[----:B------:R1:W5:Y:S01]  /*0de0*/  LDG.E.U16 R87, [R14.64] ;  /* 0x000000060e577981 */ /* 0x000362000c1e1500 */
[----:B------:R-:W-:Y:S01]  /*0df0*/  LEA.HI.X.SX32 R11, R41, R0, 0x1, P0 ;  /* 0x00000000290b7211 */ /* 0x000fe200000f0eff */
[----:B------:R-:W-:Y:S01]  /*0e00*/  IMAD R41, R6, 0x2, R39 ;  /* 0x0000000206297824 */ /* 0x000fe200078e0227 */
[C---:B------:R-:W-:Y:S01]  /*0e10*/  LEA R22, P0, R23.reuse, R2, 0x1 ;  /* 0x0000000217167211 */ /* 0x040fe200078008ff */
[----:B------:R1:W5:Y:S03]  /*0e20*/  LDG.E.U16 R91, [R20.64] ;  /* 0x00000006145b7981 */ /* 0x000366000c1e1500 */
[----:B------:R-:W-:Y:S01]  /*0e30*/  LEA.HI.X.SX32 R23, R23, R0, 0x1, P0 ;  /* 0x0000000017177211 */ /* 0x000fe200000f0eff */
[----:B------:R1:W5:Y:S01]  /*0e40*/  LDG.E.U16 R89, [R10.64] ;  /* 0x000000060a597981 */ /* 0x000362000c1e1500 */
[----:B0-----:R-:W-:-:S02]  /*0e50*/  LEA R18, P1, R41, R2, 0x1 ;  /* 0x0000000229127211 */ /* 0x001fc400078208ff */
[----:B------:R-:W-:Y:S01]  /*0e60*/  LEA R12, P0, R31, R2, 0x1 ;  /* 0x000000021f0c7211 */ /* 0x000fe200078008ff */
[----:B------:R0:W5:Y:S01]  /*0e70*/  LDG.E.U16 R93, [R22.64] ;  /* 0x00000006165d7981 */ /* 0x000162000c1e1500 */
[-C--:B------:R-:W-:Y:S01]  /*0e80*/  LEA.HI.X.SX32 R19, R41, R0.reuse, 0x1, P1 ;  /* 0x0000000029137211 */ /* 0x080fe200008f0eff */
[----:B------:R-:W-:Y:S01]  /*0e90*/  IMAD R41, R6, 0x2, R41 ;  /* 0x0000000206297824 */ /* 0x000fe200078e0229 */
[----:B------:R-:W-:Y:S02]  /*0ea0*/  LEA.HI.X.SX32 R13, R31, R0, 0x1, P0 ;  /* 0x000000001f0d7211 */ /* 0x000fe400000f0eff */
[-C--:B------:R-:W-:Y:S01]  /*0eb0*/  LEA R16, P1, R37, R2.reuse, 0x1 ;  /* 0x0000000225107211 */ /* 0x080fe200078208ff */
[----:B------:R0:W5:Y:S01]  /*0ec0*/  LDG.E.U16 R95, [R18.64] ;  /* 0x00000006125f7981 */ /* 0x000162000c1e1500 */
[----:B-1----:R-:W-:Y:S02]  /*0ed0*/  LEA R10, P0, R25, R2, 0x1 ;  /* 0x00000002190a7211 */ /* 0x002fe400078008ff */
[-C--:B------:R-:W-:Y:S01]  /*0ee0*/  LEA.HI.X.SX32 R17, R37, R0.reuse, 0x1, P1 ;  /* 0x0000000025117211 */ /* 0x080fe200008f0eff */
[----:B------:R1:W5:Y:S01]  /*0ef0*/  LDG.E.U16 R31, [R12.64] ;  /* 0x000000060c1f7981 */ /* 0x000362000c1e1500 */
[----:B------:R-:W-:-:S02]  /*0f00*/  LEA.HI.X.SX32 R11, R25, R0, 0x1, P0 ;  /* 0x00000000190b7211 */ /* 0x000fc400000f0eff */
[-C--:B------:R-:W-:Y:S01]  /*0f10*/  LEA R24, P1, R41, R2.reuse, 0x1 ;  /* 0x0000000229187211 */ /* 0x080fe200078208ff */
[----:B------:R1:W5:Y:S01]  /*0f20*/  LDG.E.U16 R37, [R16.64] ;  /* 0x0000000610257981 */ /* 0x000362000c1e1500 */
[----:B------:R-:W-:Y:S02]  /*0f30*/  LEA R14, P0, R35, R2, 0x1 ;  /* 0x00000002230e7211 */ /* 0x000fe400078008ff */
[-C--:B------:R-:W-:Y:S01]  /*0f40*/  LEA.HI.X.SX32 R25, R41, R0.reuse, 0x1, P1 ;  /* 0x0000000029197211 */ /* 0x080fe200008f0eff */
[----:B------:R-:W-:Y:S01]  /*0f50*/  IMAD R41, R6, 0x2, R41 ;  /* 0x0000000206297824 */ /* 0x000fe200078e0229 */
[----:B------:R-:W-:Y:S01]  /*0f60*/  LEA.HI.X.SX32 R15, R35, R0, 0x1, P0 ;  /* 0x00000000230f7211 */ /* 0x000fe200000f0eff */
[----:B------:R1:W5:Y:S01]  /*0f70*/  LDG.E.U16 R68, [R10.64] ;  /* 0x000000060a447981 */ /* 0x000362000c1e1500 */
[-C--:B0-----:R-:W-:Y:S02]  /*0f80*/  LEA R18, P1, R43, R2.reuse, 0x1 ;  /* 0x000000022b127211 */ /* 0x081fe400078208ff */
[----:B------:R-:W-:Y:S01]  /*0f90*/  LEA R20, P0, R33, R2, 0x1 ;  /* 0x0000000221147211 */ /* 0x000fe200078008ff */
[----:B------:R0:W5:Y:S01]  /*0fa0*/  LDG.E.U16 R35, [R14.64] ;  /* 0x000000060e237981 */ /* 0x000162000c1e1500 */
[----:B------:R-:W-:-:S02]  /*0fb0*/  LEA.HI.X.SX32 R19, R43, R0, 0x1, P1 ;  /* 0x000000002b137211 */ /* 0x000fc400008f0eff */
[----:B------:R-:W-:Y:S01]  /*0fc0*/  LEA.HI.X.SX32 R21, R33, R0, 0x1, P0 ;  /* 0x0000000021157211 */ /* 0x000fe200000f0eff */
[----:B------:R-:W5:Y:S01]  /*0fd0*/  LDG.E.U16 R24, [R24.64] ;  /* 0x0000000618187981 */ /* 0x000f62000c1e1500 */
[-C--:B------:R-:W-:Y:S02]  /*0fe0*/  LEA R22, P1, R41, R2.reuse, 0x1 ;  /* 0x0000000229167211 */ /* 0x080fe400078208ff */
[----:B-1----:R-:W-:Y:S01]  /*0ff0*/  LEA R10, P0, R27, R2, 0x1 ;  /* 0x000000021b0a7211 */ /* 0x002fe200078008ff */
[----:B------:R1:W5:Y:S01]  /*1000*/  LDG.E.U16 R33, [R18.64] ;  /* 0x0000000612217981 */ /* 0x000362000c1e1500 */
[-C--:B------:R-:W-:Y:S01]  /*1010*/  LEA.HI.X.SX32 R23, R41, R0.reuse, 0x1, P1 ;  /* 0x0000000029177211 */ /* 0x080fe200008f0eff */
[----:B------:R-:W-:Y:S01]  /*1020*/  IMAD R41, R6, 0x2, R41 ;  /* 0x0000000206297824 */ /* 0x000fe200078e0229 */
[----:B------:R-:W-:Y:S01]  /*1030*/  LEA.HI.X.SX32 R11, R27, R0, 0x1, P0 ;  /* 0x000000001b0b7211 */ /* 0x000fe200000f0eff */
[----:B------:R-:W5:Y:S01]  /*1040*/  LDG.E.U16 R21, [R20.64] ;  /* 0x0000000614157981 */ /* 0x000f62000c1e1500 */
[----:B------:R-:W-:-:S02]  /*1050*/  LEA R12, P0, R29, R2, 0x1 ;  /* 0x000000021d0c7211 */ /* 0x000fc400078008ff */
[----:B0-----:R-:W-:Y:S01]  /*1060*/  LEA R14, P1, R45, R2, 0x1 ;  /* 0x000000022d0e7211 */ /* 0x001fe200078208ff */
[----:B------:R-:W5:Y:S01]  /*1070*/  LDG.E.U16 R23, [R22.64] ;  /* 0x0000000616177981 */ /* 0x000f62000c1e1500 */
[-C--:B------:R-:W-:Y:S02]  /*1080*/  LEA.HI.X.SX32 R13, R29, R0.reuse, 0x1, P0 ;  /* 0x000000001d0d7211 */ /* 0x080fe400000f0eff */
[----:B------:R-:W-:Y:S01]  /*1090*/  LEA.HI.X.SX32 R15, R45, R0, 0x1, P1 ;  /* 0x000000002d0f7211 */ /* 0x000fe200008f0eff */
[----:B------:R0:W5:Y:S01]  /*10a0*/  LDG.E.U16 R10, [R10.64] ;  /* 0x000000060a0a7981 */ /* 0x000162000c1e1500 */
[-C--:B------:R-:W-:Y:S02]  /*10b0*/  LEA R16, P0, R39, R2.reuse, 0x1 ;  /* 0x0000000227107211 */ /* 0x080fe400078008ff */
[----:B-1----:R-:W-:Y:S01]  /*10c0*/  LEA R18, P1, R41, R2, 0x1 ;  /* 0x0000000229127211 */ /* 0x002fe200078208ff */
[----:B------:R-:W5:Y:S01]  /*10d0*/  LDG.E.U16 R12, [R12.64] ;  /* 0x000000060c0c7981 */ /* 0x000f62000c1e1500 */
[----:B------:R-:W-:-:S02]  /*10e0*/  LEA.HI.X.SX32 R17, R39, R0, 0x1, P0 ;  /* 0x0000000027117211 */ /* 0x000fc400000f0eff */
[----:B------:R-:W-:Y:S01]  /*10f0*/  LEA.HI.X.SX32 R19, R41, R0, 0x1, P1 ;  /* 0x0000000029137211 */ /* 0x000fe200008f0eff */
[----:B------:R-:W5:Y:S04]  /*1100*/  LDG.E.U16 R14, [R14.64] ;  /* 0x000000060e0e7981 */ /* 0x000f68000c1e1500 */
[----:B------:R-:W5:Y:S04]  /*1110*/  LDG.E.U16 R16, [R16.64] ;  /* 0x0000000610107981 */ /* 0x000f68000c1e1500 */
[----:B------:R-:W5:Y:S01]  /*1120*/  LDG.E.U16 R18, [R18.64] ;  /* 0x0000000612127981 */ /* 0x000f62000c1e1500 */
[----:B------:R-:W-:-:S02]  /*1130*/  LOP3.LUT R6, R88, 0x7f, RZ, 0xc0, !PT ;  /* 0x0000007f58067812 */ /* 0x000fc400078ec0ff */
[----:B------:R-:W-:-:S03]  /*1140*/  SHF.R.S32.HI R0, RZ, 0x7, R88 ;  /* 0x00000007ff007819 */ /* 0x000fc60000011458 */
[----:B0-----:R-:W-:Y:S01]  /*1150*/  IMAD.SHL.U32 R11, R6, 0x2, RZ ;  /* 0x00000002060b7824 */ /* 0x001fe200078e00ff */
[----:B------:R-:W-:-:S04]  /*1160*/  SGXT R0, R0, 0x1 ;  /* 0x000000010000781a */ /* 0x000fc80000000200 */
[----:B------:R-:W-:-:S04]  /*1170*/  LOP3.LUT R0, R11, 0x110, R0, 0x78, !PT ;  /* 0x000001100b007812 */ /* 0x000fc800078e7800 */
[C---:B------:R-:W-:Y:S01]  /*1180*/  LOP3.LUT R70, R0.reuse, 0x20, RZ, 0x3c, !PT ;  /* 0x0000002000467812 */ /* 0x040fe200078e3cff */
[----:B--2---:R-:W-:Y:S04]  /*1190*/  STS.U16 [R0], R3 ;  /* 0x0000000300007388 */ /* 0x004fe80000000400 */
[----:B------:R-:W-:Y:S04]  /*11a0*/  STS.U16 [R0+0x800], R9 ;  /* 0x0008000900007388 */ /* 0x000fe80000000400 */
[----:B------:R-:W-:Y:S04]  /*11b0*/  STS.U16 [R0+0x1000], R49 ;  /* 0x0010003100007388 */ /* 0x000fe80000000400 */
[----:B------:R-:W-:Y:S01]  /*11c0*/  STS.U16 [R0+0x1800], R53 ;  /* 0x0018003500007388 */ /* 0x000fe20000000400 */
[----:B------:R-:W-:-:S02]  /*11d0*/  LOP3.LUT R252, R0, 0x40, RZ, 0x3c, !PT ;  /* 0x0000004000fc7812 */ /* 0x000fc400078e3cff */
[----:B------:R-:W-:Y:S01]  /*11e0*/  LOP3.LUT R179, R0, 0x60, RZ, 0x3c, !PT ;  /* 0x0000006000b37812 */ /* 0x000fe200078e3cff */
[----:B---3--:R-:W-:Y:S04]  /*11f0*/  STS.U16 [R0+0x2000], R57 ;  /* 0x0020003900007388 */ /* 0x008fe80000000400 */
[----:B----4-:R-:W-:Y:S04]  /*1200*/  STS.U16 [R0+0x2800], R61 ;  /* 0x0028003d00007388 */ /* 0x010fe80000000400 */
[----:B-----5:R-:W-:Y:S04]  /*1210*/  STS.U16 [R0+0x3000], R65 ;  /* 0x0030004100007388 */ /* 0x020fe80000000400 */
[----:B------:R-:W-:Y:S04]  /*1220*/  STS.U16 [R0+0x3800], R69 ;  /* 0x0038004500007388 */ /* 0x000fe80000000400 */
        /* <DEDUP_REMOVED lines=8> */
[----:B------:R0:W-:Y:S04]  /*12b0*/  STS.U16 [R70+0x200], R5 ;  /* 0x0002000546007388 */ /* 0x0001e80000000400 */
        /* <DEDUP_REMOVED lines=13> */
[----:B------:R-:W-:Y:S01]  /*1390*/  STS.U16 [R70+0x7200], R68 ;  /* 0x0072004446007388 */ /* 0x000fe20000000400 */
[----:B0-----:R-:W-:-:S03]  /*13a0*/  IADD3 R5, R4, 0x80, RZ ;  /* 0x0000008004057810 */ /* 0x001fc60007ffe0ff */
        /* <DEDUP_REMOVED lines=25> */
[----:B------:R-:W-:Y:S01]  /*1540*/  ISETP.GE.AND P0, PT, R5, 0x1, PT ;  /* 0x000000010500780c */ /* 0x000fe20003f06270 */
[----:B------:R-:W-:Y:S01]  /*1550*/  IMAD.MOV.U32 R178, RZ, RZ, 0x3f800000 ;  /* 0x3f800000ffb27424 */ /* 0x000fe200078e00ff */
[----:B------:R-:W-:Y:S01]  /*1560*/  MOV R2, 0xff800000 ;  /* 0xff80000000027802 */ /* 0x000fe20000000f00 */
[----:B------:R-:W-:Y:S01]  /*1570*/  STS.U16 [R179+0x2600], R40 ;  /* 0x00260028b3007388 */ /* 0x000fe20000000400 */
[----:B------:R-:W-:Y:S01]  /*1580*/  IMAD.MOV.U32 R177, RZ, RZ, 0x3f800000 ;  /* 0x3f800000ffb17424 */ /* 0x000fe200078e00ff */
[----:B------:R-:W-:Y:S01]  /*1590*/  CS2R R84, SRZ ;  /* 0x0000000000547805 */ /* 0x000fe2000001ff00 */
[----:B------:R-:W-:Y:S01]  /*15a0*/  IMAD.MOV.U32 R3, RZ, RZ, -0x800000 ;  /* 0xff800000ff037424 */ /* 0x000fe200078e00ff */
[----:B------:R-:W-:Y:S01]  /*15b0*/  STS.U16 [R179+0x2e00], R44 ;  /* 0x002e002cb3007388 */ /* 0x000fe20000000400 */
[----:B0-----:R-:W-:Y:S01]  /*15c0*/  CS2R R86, SRZ ;  /* 0x0000000000567805 */ /* 0x001fe2000001ff00 */
[----:B------:R-:W-:Y:S01]  /*15d0*/  CS2R R80, SRZ ;  /* 0x0000000000507805 */ /* 0x000fe2000001ff00 */
[----:B------:R-:W-:Y:S01]  /*15e0*/  CS2R R82, SRZ ;  /* 0x0000000000527805 */ /* 0x000fe2000001ff00 */
[----:B------:R-:W-:Y:S01]  /*15f0*/  STS.U16 [R179+0x3600], R48 ;  /* 0x00360030b3007388 */ /* 0x000fe20000000400 */
[----:B------:R-:W-:Y:S01]  /*1600*/  CS2R R76, SRZ ;  /* 0x00000000004c7805 */ /* 0x000fe2000001ff00 */
[----:B------:R-:W-:Y:S01]  /*1610*/  CS2R R78, SRZ ;  /* 0x00000000004e7805 */ /* 0x000fe2000001ff00 */
[----:B------:R-:W-:Y:S01]  /*1620*/  CS2R R72, SRZ ;  /* 0x0000000000487805 */ /* 0x000fe2000001ff00 */
[----:B------:R0:W-:Y:S01]  /*1630*/  STS.U16 [R179+0x3e00], R52 ;  /* 0x003e0034b3007388 */ /* 0x0001e20000000400 */
        /* <DEDUP_REMOVED lines=9> */
[----:B0-----:R-:W-:Y:S01]  /*16d0*/  CS2R R52, SRZ ;  /* 0x0000000000347805 */ /* 0x001fe2000001ff00 */
[----:B------:R-:W-:Y:S01]  /*16e0*/  CS2R R48, SRZ ;  /* 0x0000000000307805 */ /* 0x000fe2000001ff00 */
[----:B------:R0:W-:Y:S01]  /*16f0*/  STS.U16 [R179+0x5600], R64 ;  /* 0x00560040b3007388 */ /* 0x0001e20000000400 */
[----:B------:R-:W-:Y:S01]  /*1700*/  CS2R R50, SRZ ;  /* 0x0000000000327805 */ /* 0x000fe2000001ff00 */
[----:B-1----:R-:W-:Y:S01]  /*1710*/  CS2R R56, SRZ ;  /* 0x0000000000387805 */ /* 0x002fe2000001ff00 */
[----:B------:R-:W-:Y:S01]  /*1720*/  CS2R R108, SRZ ;  /* 0x00000000006c7805 */ /* 0x000fe2000001ff00 */
[----:B------:R1:W-:Y:S01]  /*1730*/  STS.U16 [R179+0x5e00], R10 ;  /* 0x005e000ab3007388 */ /* 0x0003e20000000400 */
[----:B------:R-:W-:Y:S01]  /*1740*/  CS2R R110, SRZ ;  /* 0x00000000006e7805 */ /* 0x000fe2000001ff00 */
[----:B--2---:R-:W-:Y:S01]  /*1750*/  CS2R R60, SRZ ;  /* 0x00000000003c7805 */ /* 0x004fe2000001ff00 */
[----:B------:R-:W-:Y:S01]  /*1760*/  CS2R R44, SRZ ;  /* 0x00000000002c7805 */ /* 0x000fe2000001ff00 */
[----:B------:R-:W-:Y:S01]  /*1770*/  CS2R R46, SRZ ;  /* 0x00000000002e7805 */ /* 0x000fe2000001ff00 */
[----:B------:R-:W-:Y:S01]  /*1780*/  CS2R R40, SRZ ;  /* 0x0000000000287805 */ /* 0x000fe2000001ff00 */
[----:B0-----:R-:W-:Y:S01]  /*1790*/  CS2R R64, SRZ ;  /* 0x0000000000407805 */ /* 0x001fe2000001ff00 */
[----:B------:R-:W-:Y:S01]  /*17a0*/  CS2R R42, SRZ ;  /* 0x00000000002a7805 */ /* 0x000fe2000001ff00 */
[----:B------:R-:W-:Y:S01]  /*17b0*/  CS2R R140, SRZ ;  /* 0x00000000008c7805 */ /* 0x000fe2000001ff00 */
[----:B------:R-:W-:Y:S01]  /*17c0*/  CS2R R142, SRZ ;  /* 0x00000000008e7805 */ /* 0x000fe2000001ff00 */
[----:B------:R-:W-:Y:S01]  /*17d0*/  CS2R R132, SRZ ;  /* 0x0000000000847805 */ /* 0x000fe2000001ff00 */
[----:B------:R-:W-:Y:S01]  /*17e0*/  CS2R R134, SRZ ;  /* 0x0000000000867805 */ /* 0x000fe2000001ff00 */
[----:B------:R-:W-:Y:S01]  /*17f0*/  CS2R R160, SRZ ;  /* 0x0000000000a07805 */ /* 0x000fe2000001ff00 */
[----:B------:R-:W-:Y:S01]  /*1800*/  CS2R R162, SRZ ;  /* 0x0000000000a27805 */ /* 0x000fe2000001ff00 */
[C---:B-1----:R-:W-:Y:S01]  /*1810*/  LOP3.LUT R10, R88.reuse, 0xff, RZ, 0xc0, !PT ;  /* 0x000000ff580a7812 */ /* 0x042fe200078ec0ff */
[C---:B------:R-:W-:Y:S01]  /*1820*/  IMAD.SHL.U32 R31, R88.reuse, 0x2, RZ ;  /* 0x00000002581f7824 */ /* 0x040fe200078e00ff */
[----:B------:R-:W-:-:S02]  /*1830*/  LOP3.LUT R7, R88, 0xe0, RZ, 0xc0, !PT ;  /* 0x000000e058077812 */ /* 0x000fc400078ec0ff */
[----:B------:R-:W-:Y:S01]  /*1840*/  LOP3.LUT R9, R88, 0x1c, RZ, 0xc0, !PT ;  /* 0x0000001c58097812 */ /* 0x000fe200078ec0ff */
[----:B------:R-:W-:Y:S05]  /*1850*/  @!P0 BRA `(.L_x_0) ;  /* 0x000048a000008947 */ /* 0x000fea0003800000 */
[----:B------:R-:W-:Y:S01]  /*1860*/  IMAD R6, R6, c[0x0][0x1a8], RZ ;  /* 0x00006a0006067a24 */ /* 0x000fe200078e02ff */
[----:B------:R-:W-:Y:S01]  /*1870*/  SHF.R.U32.HI R7, RZ, 0x1, R7 ;  /* 0x00000001ff077819 */ /* 0x000fe20000011607 */
[----:B------:R-:W-:Y:S01]  /*1880*/  IMAD R2, R90, c[0x0][0x1a0], RZ ;  /* 0x000068005a027a24 */ /* 0x000fe200078e02ff */
[----:B------:R-:W-:Y:S01]  /*1890*/  LOP3.LUT R3, R88, 0xc0, RZ, 0xc0, !PT ;  /* 0x000000c058037812 */ /* 0x000fe200078ec0ff */
[----:B------:R-:W-:Y:S01]  /*18a0*/  IMAD.SHL.U32 R8, R6, 0x2, RZ ;  /* 0x0000000206087824 */ /* 0x000fe200078e00ff */
[----:B------:R-:W-:Y:S01]  /*18b0*/  LEA.HI R7, R9, R7, RZ, 0x1e ;  /* 0x0000000709077211 */ /* 0x000fe200078ff0ff */
[----:B------:R-:W-:Y:S01]  /*18c0*/  IMAD.SHL.U32 R5, R2, 0x2, RZ ;  /* 0x0000000202057824 */ /* 0x000fe200078e00ff */
[----:B------:R-:W-:Y:S01]  /*18d0*/  SHF.R.U32.HI R3, RZ, 0x2, R3 ;  /* 0x00000002ff037819 */ /* 0x000fe20000011603 */
[----:B------:R-:W-:Y:S01]  /*18e0*/  IMAD.HI R6, R6, 0x2, RZ ;  /* 0x0000000206067827 */ /* 0x000fe200078e02ff */
[----:B------:R-:W-:Y:S01]  /*18f0*/  LOP3.LUT R13, R31, 0x10, RZ, 0xc0, !PT ;  /* 0x000000101f0d7812 */ /* 0x000fe200078ec0ff */
[----:B------:R-:W-:Y:S01]  /*1900*/  CS2R R84, SRZ ;  /* 0x0000000000547805 */ /* 0x000fe2000001ff00 */
[----:B------:R-:W-:Y:S01]  /*1910*/  IADD3 R244, P0, P1, R8, c[0x0][0x168], R5 ;  /* 0x00005a0008f47a10 */ /* 0x000fe2000791e005 */
[----:B------:R-:W-:Y:S01]  /*1920*/  IMAD.HI R5, R2, 0x2, RZ ;  /* 0x0000000202057827 */ /* 0x000fe200078e02ff */
[----:B------:R-:W-:Y:S01]  /*1930*/  SHF.L.U32 R8, R10, 0x1, RZ ;  /* 0x000000010a087819 */ /* 0x000fe200000006ff */
[----:B------:R-:W-:Y:S01]  /*1940*/  CS2R R86, SRZ ;  /* 0x0000000000567805 */ /* 0x000fe2000001ff00 */
[--C-:B------:R-:W-:Y:S01]  /*1950*/  LOP3.LUT R20, R13, 0xe0, R88.reuse, 0xf8, !PT ;  /* 0x000000e00d147812 */ /* 0x100fe200078ef858 */
[----:B------:R-:W-:Y:S01]  /*1960*/  IMAD R9, R92, c[0x0][0x1a4], RZ ;  /* 0x000069005c097a24 */ /* 0x000fe200078e02ff */
[----:B------:R-:W-:Y:S01]  /*1970*/  IADD3.X R32, R6, c[0x0][0x16c], R5, P0, P1 ;  /* 0x00005b0006207a10 */ /* 0x000fe200007e2405 */
[----:B------:R-:W-:Y:S01]  /*1980*/  IMAD.MOV.U32 R34, RZ, RZ, c[0x0][0x1a4] ;  /* 0x00006900ff227624 */ /* 0x000fe200078e00ff */
[----:B------:R-:W-:Y:S01]  /*1990*/  LOP3.LUT R3, R8, R3, RZ, 0x3c, !PT ;  /* 0x0000000308037212 */ /* 0x000fe200078e3cff */
[----:B------:R-:W-:Y:S01]  /*19a0*/  IMAD.IADD R2, R4, 0x1, R7 ;  /* 0x0000000104027824 */ /* 0x000fe200078e0207 */
[----:B------:R-:W-:Y:S01]  /*19b0*/  LOP3.LUT R7, R88, 0x3f, RZ, 0xc0, !PT ;  /* 0x0000003f58077812 */ /* 0x000fe200078ec0ff */
[----:B------:R-:W-:Y:S01]  /*19c0*/  IMAD R6, R34, 0x2, R9 ;  /* 0x0000000222067824 */ /* 0x000fe200078e0209 */
[----:B------:R-:W-:Y:S01]  /*19d0*/  LOP3.LUT R8, R88, 0x7, RZ, 0xc0, !PT ;  /* 0x0000000758087812 */ /* 0x000fe200078ec0ff */
[----:B------:R-:W-:Y:S01]  /*19e0*/  IMAD R4, R90, c[0x0][0x1b0], RZ ;  /* 0x00006c005a047a24 */ /* 0x000fe200078e02ff */
[----:B------:R-:W-:Y:S01]  /*19f0*/  SHF.R.U32.HI R19, RZ, 0x6, R88 ;  /* 0x00000006ff137819 */ /* 0x000fe20000011658 */
[----:B------:R-:W-:Y:S01]  /*1a00*/  IMAD R10, R34, 0x2, R6 ;  /* 0x00000002220a7824 */ /* 0x000fe200078e0206 */
[----:B------:R-:W-:Y:S01]  /*1a10*/  MOV R36, c[0x0][0x1b8] ;  /* 0x00006e0000247a02 */ /* 0x000fe20000000f00 */
[C---:B------:R-:W-:Y:S01]  /*1a20*/  IMAD.HI R16, R4.reuse, 0x2, RZ ;  /* 0x0000000204107827 */ /* 0x040fe200078e02ff */
[----:B------:R-:W-:Y:S01]  /*1a30*/  SHF.L.U32 R5, R4, 0x1, RZ ;  /* 0x0000000104057819 */ /* 0x000fe200000006ff */
[----:B------:R-:W-:Y:S01]  /*1a40*/  CS2R R80, SRZ ;  /* 0x0000000000507805 */ /* 0x000fe2000001ff00 */
[----:B------:R-:W-:Y:S01]  /*1a50*/  LEA R22, P2, R10, R244, 0x1 ;  /* 0x000000f40a167211 */ /* 0x000fe200078408ff */
[----:B------:R-:W-:Y:S01]  /*1a60*/  IMAD R4, R7, c[0x0][0x1b4], RZ ;  /* 0x00006d0007047a24 */ /* 0x000fe200078e02ff */
[----:B------:R-:W-:Y:S01]  /*1a70*/  CS2R R82, SRZ ;  /* 0x0000000000527805 */ /* 0x000fe2000001ff00 */
[----:B------:R-:W-:Y:S01]  /*1a80*/  IMAD R11, R34, 0x2, R10 ;  /* 0x00000002220b7824 */ /* 0x000fe200078e020a */
[----:B------:R-:W-:Y:S01]  /*1a90*/  LEA.HI.X.SX32 R23, R10, R32, 0x1, P2 ;  /* 0x000000200a177211 */ /* 0x000fe200010f0eff */
[----:B------:R-:W-:Y:S01]  /*1aa0*/  IMAD.SHL.U32 R18, R4, 0x2, RZ ;  /* 0x0000000204127824 */ /* 0x000fe200078e00ff */
[----:B------:R-:W-:Y:S01]  /*1ab0*/  CS2R R76, SRZ ;  /* 0x00000000004c7805 */ /* 0x000fe2000001ff00 */
[----:B------:R-:W-:Y:S01]  /*1ac0*/  IMAD R12, R34, 0x2, R11 ;  /* 0x00000002220c7824 */ /* 0x000fe200078e020b */
[----:B------:R-:W-:Y:S01]  /*1ad0*/  CS2R R78, SRZ ;  /* 0x00000000004e7805 */ /* 0x000fe2000001ff00 */
[----:B------:R-:W-:Y:S01]  /*1ae0*/  IMAD.SHL.U32 R14, R88, 0x80, RZ ;  /* 0x00000080580e7824 */ /* 0x000fe200078e00ff */
[----:B------:R-:W-:Y:S01]  /*1af0*/  IADD3 R180, P0, P1, R18, c[0x0][0x170], R5 ;  /* 0x00005c0012b47a10 */ /* 0x000fe2000791e005 */
[----:B------:R-:W-:Y:S01]  /*1b00*/  IMAD R7, R8, 0x110, RZ ;  /* 0x0000011008077824 */ /* 0x000fe200078e02ff */
[----:B------:R-:W-:Y:S01]  /*1b10*/  SGXT.U32 R5, R19, 0x2 ;  /* 0x000000021305781a */ /* 0x000fe20000000000 */
[----:B------:R-:W-:Y:S01]  /*1b20*/  IMAD.HI R17, R4, 0x2, RZ ;  /* 0x0000000204117827 */ /* 0x000fe200078e02ff */
[----:B------:R-:W-:Y:S01]  /*1b30*/  LOP3.LUT R15, R14, 0x800, RZ, 0xc0, !PT ;  /* 0x000008000e0f7812 */ /* 0x000fe200078ec0ff */
[----:B------:R-:W-:Y:S01]  /*1b40*/  CS2R R72, SRZ ;  /* 0x0000000000487805 */ /* 0x000fe2000001ff00 */
[----:B------:R-:W-:Y:S01]  /*1b50*/  LOP3.LUT R4, R7, R20, RZ, 0x3c, !PT ;  /* 0x0000001407047212 */ /* 0x000fe200078e3cff */
[C---:B------:R-:W-:Y:S01]  /*1b60*/  IMAD R13, R34.reuse, 0x2, R12 ;  /* 0x00000002220d7824 */ /* 0x040fe200078e020c */
[----:B------:R-:W-:Y:S01]  /*1b70*/  IADD3.X R30, R17, c[0x0][0x174], R16, P0, P1 ;  /* 0x00005d00111e7a10 */ /* 0x000fe200007e2410 */
[----:B------:R-:W-:Y:S01]  /*1b80*/  IMAD R17, R5, c[0x0][0x1b8], RZ ;  /* 0x00006e0005117a24 */ /* 0x000fe200078e02ff */
[-C--:B------:R-:W-:Y:S01]  /*1b90*/  LEA R26, P0, R9, R244.reuse, 0x1 ;  /* 0x000000f4091a7211 */ /* 0x080fe200078008ff */
[----:B------:R-:W-:Y:S01]  /*1ba0*/  IMAD R14, R34, 0x2, R13 ;  /* 0x00000002220e7824 */ /* 0x000fe200078e020d */
[----:B------:R-:W-:Y:S01]  /*1bb0*/  LEA R24, P1, R6, R244, 0x1 ;  /* 0x000000f406187211 */ /* 0x000fe200078208ff */
[----:B------:R-:W-:Y:S01]  /*1bc0*/  IMAD.IADD R4, R15, 0x1, R4 ;  /* 0x000000010f047824 */ /* 0x000fe200078e0204 */
[-C--:B------:R-:W-:Y:S01]  /*1bd0*/  LEA.HI.X.SX32 R27, R9, R32.reuse, 0x1, P0 ;  /* 0x00000020091b7211 */ /* 0x080fe200000f0eff */
[----:B------:R-:W-:Y:S01]  /*1be0*/  IMAD R15, R34, 0x2, R14 ;  /* 0x00000002220f7824 */ /* 0x000fe200078e020e */
[----:B------:R-:W-:Y:S01]  /*1bf0*/  LEA.HI.X.SX32 R25, R6, R32, 0x1, P1 ;  /* 0x0000002006197211 */ /* 0x000fe200008f0eff */
[----:B------:R-:W-:Y:S01]  /*1c00*/  IMAD R18, R36, 0x4, R17 ;  /* 0x0000000424127824 */ /* 0x000fe200078e0211 */
[C---:B------:R-:W-:Y:S01]  /*1c10*/  LEA R20, P1, R11.reuse, R244, 0x1 ;  /* 0x000000f40b147211 */ /* 0x040fe200078208ff */
[----:B------:R-:W-:Y:S01]  /*1c20*/  IMAD R5, R34, 0x2, R15 ;  /* 0x0000000222057824 */ /* 0x000fe200078e020f */
[----:B------:R-:W-:Y:S01]  /*1c30*/  STL.64 [R1+0xd8], R26 ;  /* 0x0000d81a01007387 */ /* 0x000fe20000100a00 */
[----:B------:R-:W-:Y:S01]  /*1c40*/  IMAD R19, R36, 0x4, R18 ;  /* 0x0000000424137824 */ /* 0x000fe200078e0212 */
[----:B------:R-:W-:Y:S01]  /*1c50*/  LEA.HI.X.SX32 R21, R11, R32, 0x1, P1 ;  /* 0x000000200b157211 */ /* 0x000fe200008f0eff */
[----:B------:R-:W-:Y:S01]  /*1c60*/  IMAD R16, R34, 0x2, R5 ;  /* 0x0000000222107824 */ /* 0x000fe200078e0205 */
[----:B------:R-:W-:Y:S01]  /*1c70*/  STL.64 [R1+0xd0], R24 ;  /* 0x0000d01801007387 */ /* 0x000fe20000100a00 */
[----:B------:R-:W-:Y:S01]  /*1c80*/  LEA R242, P0, R17, R180, 0x1 ;  /* 0x000000b411f27211 */ /* 0x000fe200078008ff */
[----:B------:R-:W-:Y:S01]  /*1c90*/  IMAD R8, R8, 0x90, RZ ;  /* 0x0000009008087824 */ /* 0x000fe200078e02ff */
[--C-:B------:R-:W-:Y:S01]  /*1ca0*/  LOP3.LUT R7, R7, 0x30, R31.reuse, 0x78, !PT ;  /* 0x0000003007077812 */ /* 0x100fe200078e781f */
[----:B------:R0:W-:Y:S01]  /*1cb0*/  STL.64 [R1+0xc8], R22 ;  /* 0x0000c81601007387 */ /* 0x0001e20000100a00 */
[C---:B------:R-:W-:Y:S01]  /*1cc0*/  IMAD R6, R34.reuse, 0x2, R16 ;  /* 0x0000000222067824 */ /* 0x040fe200078e0210 */
[----:B------:R-:W-:Y:S01]  /*1cd0*/  LEA.HI.X.SX32 R243, R17, R30, 0x1, P0 ;  /* 0x0000001e11f37211 */ /* 0x000fe200000f0eff */
[----:B------:R-:W-:Y:S01]  /*1ce0*/  IMAD.MOV.U32 R178, RZ, RZ, 0x3f800000 ;  /* 0x3f800000ffb27424 */ /* 0x000fe200078e00ff */
[----:B------:R1:W-:Y:S01]  /*1cf0*/  STL.64 [R1+0xc0], R20 ;  /* 0x0000c01401007387 */ /* 0x0003e20000100a00 */
[----:B------:R-:W-:Y:S01]  /*1d00*/  IMAD R9, R34, 0x2, R6 ;  /* 0x0000000222097824 */ /* 0x000fe200078e0206 */
[C---:B------:R-:W-:Y:S01]  /*1d10*/  LEA R238, P0, R19.reuse, R180, 0x1 ;  /* 0x000000b413ee7211 */ /* 0x040fe200078008ff */
[----:B------:R-:W-:Y:S01]  /*1d20*/  IMAD.MOV.U32 R37, RZ, RZ, -0x800000 ;  /* 0xff800000ff257424 */ /* 0x000fe200078e00ff */
[----:B------:R-:W-:Y:S01]  /*1d30*/  LOP3.LUT R8, R8, 0x30, R31, 0x78, !PT ;  /* 0x0000003008087812 */ /* 0x000fe200078e781f */
[----:B------:R-:W-:Y:S01]  /*1d40*/  IMAD.MOV.U32 R177, RZ, RZ, 0x3f800000 ;  /* 0x3f800000ffb17424 */ /* 0x000fe200078e00ff */
[----:B------:R-:W-:Y:S01]  /*1d50*/  LEA R10, R34, R9, 0x1 ;  /* 0x00000009220a7211 */ /* 0x000fe200078e08ff */
[----:B------:R-:W-:Y:S01]  /*1d60*/  CS2R R74, SRZ ;  /* 0x00000000004a7805 */ /* 0x000fe2000001ff00 */
[----:B0-----:R-:W-:Y:S01]  /*1d70*/  LEA R22, P2, R12, R244, 0x1 ;  /* 0x000000f40c167211 */ /* 0x001fe200078408ff */
[----:B------:R-:W-:Y:S01]  /*1d80*/  CS2R R68, SRZ ;  /* 0x0000000000447805 */ /* 0x000fe2000001ff00 */
[----:B------:R-:W-:Y:S01]  /*1d90*/  LEA.HI.X.SX32 R239, R19, R30, 0x1, P0 ;  /* 0x0000001e13ef7211 */ /* 0x000fe200000f0eff */
[----:B------:R-:W-:Y:S01]  /*1da0*/  IMAD R11, R34, 0x2, R10 ;  /* 0x00000002220b7824 */ /* 0x000fe200078e020a */
[----:B------:R-:W-:Y:S01]  /*1db0*/  LEA.HI.X.SX32 R23, R12, R32, 0x1, P2 ;  /* 0x000000200c177211 */ /* 0x000fe200010f0eff */
[----:B-1----:R-:W-:Y:S01]  /*1dc0*/  IMAD R20, R36, 0x4, R19 ;  /* 0x0000000424147824 */ /* 0x002fe200078e0213 */
[----:B------:R-:W-:Y:S01]  /*1dd0*/  LEA R24, P2, R14, R244, 0x1 ;  /* 0x000000f40e187211 */ /* 0x000fe200078408ff */
[----:B------:R-:W-:Y:S01]  /*1de0*/  IMAD R12, R34, 0x2, R11 ;  /* 0x00000002220c7824 */ /* 0x000fe200078e020b */
[----:B------:R-:W-:Y:S01]  /*1df0*/  CS2R R70, SRZ ;  /* 0x0000000000467805 */ /* 0x000fe2000001ff00 */
[----:B------:R0:W-:Y:S01]  /*1e00*/  STL.64 [R1+0xb8], R22 ;  /* 0x0000b81601007387 */ /* 0x0001e20000100a00 */
[----:B------:R-:W-:Y:S01]  /*1e10*/  LEA.HI.X.SX32 R25, R14, R32, 0x1, P2 ;  /* 0x000000200e197211 */ /* 0x000fe200010f0eff */
[----:B------:R-:W-:Y:S01]  /*1e20*/  IMAD R21, R36, 0x4, R20 ;  /* 0x0000000424157824 */ /* 0x000fe200078e0214 */
[C---:B------:R-:W-:Y:S01]  /*1e30*/  LEA R26, P2, R5.reuse, R244, 0x1 ;  /* 0x000000f4051a7211 */ /* 0x040fe200078408ff */
[----:B------:R-:W-:Y:S01]  /*1e40*/  CS2R R64, SRZ ;  /* 0x0000000000407805 */ /* 0x000fe2000001ff00 */
[----:B------:R-:W-:Y:S01]  /*1e50*/  CS2R R66, SRZ ;  /* 0x0000000000427805 */ /* 0x000fe2000001ff00 */
[----:B------:R-:W-:Y:S01]  /*1e60*/  CS2R R60, SRZ ;  /* 0x00000000003c7805 */ /* 0x000fe2000001ff00 */
[----:B------:R-:W-:Y:S01]  /*1e70*/  LEA.HI.X.SX32 R27, R5, R32, 0x1, P2 ;  /* 0x00000020051b7211 */ /* 0x000fe200010f0eff */
[----:B------:R-:W-:Y:S01]  /*1e80*/  CS2R R62, SRZ ;  /* 0x00000000003e7805 */ /* 0x000fe2000001ff00 */
[C---:B------:R-:W-:Y:S01]  /*1e90*/  LEA R28, P2, R6.reuse, R244, 0x1 ;  /* 0x000000f4061c7211 */ /* 0x040fe200078408ff */
[----:B------:R-:W-:Y:S01]  /*1ea0*/  CS2R R56, SRZ ;  /* 0x0000000000387805 */ /* 0x000fe2000001ff00 */
[----:B------:R-:W-:Y:S01]  /*1eb0*/  LEA R234, P0, R21, R180, 0x1 ;  /* 0x000000b415ea7211 */ /* 0x000fe200078008ff */
[----:B------:R-:W-:Y:S01]  /*1ec0*/  CS2R R58, SRZ ;  /* 0x00000000003a7805 */ /* 0x000fe2000001ff00 */
[C---:B0-----:R-:W-:Y:S01]  /*1ed0*/  LEA R22, P1, R13.reuse, R244, 0x1 ;  /* 0x000000f40d167211 */ /* 0x041fe200078208ff */
[----:B------:R-:W-:Y:S01]  /*1ee0*/  CS2R R52, SRZ ;  /* 0x0000000000347805 */ /* 0x000fe2000001ff00 */
[-C--:B------:R-:W-:Y:S01]  /*1ef0*/  LEA.HI.X.SX32 R29, R6, R32.reuse, 0x1, P2 ;  /* 0x00000020061d7211 */ /* 0x080fe200010f0eff */
[----:B------:R-:W-:Y:S01]  /*1f00*/  CS2R R54, SRZ ;  /* 0x0000000000367805 */ /* 0x000fe2000001ff00 */
[----:B------:R-:W-:Y:S01]  /*1f10*/  LEA.HI.X.SX32 R23, R13, R32, 0x1, P1 ;  /* 0x000000200d177211 */ /* 0x000fe200008f0eff */
[----:B------:R-:W-:Y:S01]  /*1f20*/  IMAD R13, R34, 0x2, R12 ;  /* 0x00000002220d7824 */ /* 0x000fe200078e020c */
[----:B------:R-:W-:Y:S01]  /*1f30*/  LEA R38, P2, R10, R244, 0x1 ;  /* 0x000000f40a267211 */ /* 0x000fe200078408ff */
[----:B------:R-:W-:Y:S01]  /*1f40*/  CS2R R48, SRZ ;  /* 0x0000000000307805 */ /* 0x000fe2000001ff00 */
[----:B------:R-:W-:Y:S01]  /*1f50*/  LEA.HI.X.SX32 R235, R21, R30, 0x1, P0 ;  /* 0x0000001e15eb7211 */ /* 0x000fe200000f0eff */
[----:B------:R0:W-:Y:S01]  /*1f60*/  STL.64 [R1+0xb0], R22 ;  /* 0x0000b01601007387 */ /* 0x0001e20000100a00 */
[----:B------:R-:W-:Y:S01]  /*1f70*/  IMAD R14, R34, 0x2, R13 ;  /* 0x00000002220e7824 */ /* 0x000fe200078e020d */
[----:B------:R-:W-:Y:S01]  /*1f80*/  LEA.HI.X.SX32 R39, R10, R32, 0x1, P2 ;  /* 0x000000200a277211 */ /* 0x000fe200010f0eff */
[----:B------:R-:W-:Y:S01]  /*1f90*/  CS2R R50, SRZ ;  /* 0x0000000000327805 */ /* 0x000fe2000001ff00 */
[----:B------:R1:W-:Y:S01]  /*1fa0*/  STL.64 [R1+0xa8], R24 ;  /* 0x0000a81801007387 */ /* 0x0003e20000100a00 */
[----:B------:R-:W-:Y:S01]  /*1fb0*/  IMAD R5, R34, 0x2, R14 ;  /* 0x0000000222057824 */ /* 0x000fe200078e020e */
[C---:B------:R-:W-:Y:S01]  /*1fc0*/  LEA R40, P2, R12.reuse, R244, 0x1 ;  /* 0x000000f40c287211 */ /* 0x040fe200078408ff */
[----:B------:R-:W-:Y:S01]  /*1fd0*/  CS2R R108, SRZ ;  /* 0x00000000006c7805 */ /* 0x000fe2000001ff00 */
[----:B------:R-:W-:Y:S01]  /*1fe0*/  CS2R R110, SRZ ;  /* 0x00000000006e7805 */ /* 0x000fe2000001ff00 */
[----:B------:R-:W-:Y:S01]  /*1ff0*/  CS2R R44, SRZ ;  /* 0x00000000002c7805 */ /* 0x000fe2000001ff00 */
[----:B------:R-:W-:Y:S01]  /*2000*/  LEA.HI.X.SX32 R41, R12, R32, 0x1, P2 ;  /* 0x000000200c297211 */ /* 0x000fe200010f0eff */
[----:B------:R-:W-:Y:S01]  /*2010*/  CS2R R46, SRZ ;  /* 0x00000000002e7805 */ /* 0x000fe2000001ff00 */
[C---:B0-----:R-:W-:Y:S01]  /*2020*/  IMAD R22, R36.reuse, 0x4, R21 ;  /* 0x0000000424167824 */ /* 0x041fe200078e0215 */
[----:B------:R-:W-:Y:S01]  /*2030*/  CS2R R140, SRZ ;  /* 0x00000000008c7805 */ /* 0x000fe2000001ff00 */
[----:B------:R-:W-:Y:S01]  /*2040*/  CS2R R142, SRZ ;  /* 0x00000000008e7805 */ /* 0x000fe2000001ff00 */
[----:B------:R-:W-:Y:S01]  /*2050*/  CS2R R132, SRZ ;  /* 0x0000000000847805 */ /* 0x000fe2000001ff00 */
[C---:B-1----:R-:W-:Y:S01]  /*2060*/  LEA R24, P1, R15.reuse, R244, 0x1 ;  /* 0x000000f40f187211 */ /* 0x042fe200078208ff */
[----:B------:R-:W-:Y:S01]  /*2070*/  CS2R R134, SRZ ;  /* 0x0000000000867805 */ /* 0x000fe2000001ff00 */
[----:B------:R-:W-:Y:S01]  /*2080*/  LEA R23, R36, R22, 0x2 ;  /* 0x0000001624177211 */ /* 0x000fe200078e10ff */
[----:B------:R-:W-:Y:S01]  /*2090*/  CS2R R160, SRZ ;  /* 0x0000000000a07805 */ /* 0x000fe2000001ff00 */
[----:B------:R-:W-:Y:S01]  /*20a0*/  LEA.HI.X.SX32 R25, R15, R32, 0x1, P1 ;  /* 0x000000200f197211 */ /* 0x000fe200008f0eff */
[----:B------:R-:W-:Y:S01]  /*20b0*/  IMAD R15, R34, 0x2, R5 ;  /* 0x00000002220f7824 */ /* 0x000fe200078e0205 */
[----:B------:R-:W-:Y:S01]  /*20c0*/  CS2R R162, SRZ ;  /* 0x0000000000a27805 */ /* 0x000fe2000001ff00 */
[----:B------:R-:W-:-:S02]  /*20d0*/  UMOV UR4, URZ ;  /* 0x0000003f00047c82 */ /* 0x000fc40008000000 */
[----:B------:R0:W-:Y:S01]  /*20e0*/  STL.64 [R1+0xa0], R24 ;  /* 0x0000a01801007387 */ /* 0x0001e20000100a00 */
[----:B------:R-:W-:Y:S01]  /*20f0*/  LEA R6, R34, R15, 0x1 ;  /* 0x0000000f22067211 */ /* 0x000fe200078e08ff */
[----:B------:R-:W-:Y:S02]  /*2100*/  UMOV UR5, URZ ;  /* 0x0000003f00057c82 */ /* 0x000fe40008000000 */
[----:B------:R1:W-:Y:S01]  /*2110*/  STL.64 [R1+0x98], R26 ;  /* 0x0000981a01007387 */ /* 0x0003e20000100a00 */
[----:B0-----:R-:W-:Y:S01]  /*2120*/  IMAD R24, R36, 0x4, R23 ;  /* 0x0000000424187824 */ /* 0x001fe200078e0217 */
[----:B-1----:R-:W-:-:S03]  /*2130*/  LEA R26, P1, R16, R244, 0x1 ;  /* 0x000000f4101a7211 */ /* 0x002fc600078208ff */
[----:B------:R-:W-:Y:S01]  /*2140*/  IMAD R25, R36, 0x4, R24 ;  /* 0x0000000424197824 */ /* 0x000fe200078e0218 */
[----:B------:R-:W-:Y:S02]  /*2150*/  LEA R228, P0, R24, R180, 0x1 ;  /* 0x000000b418e47211 */ /* 0x000fe400078008ff */
[----:B------:R-:W-:Y:S02]  /*2160*/  LEA.HI.X.SX32 R27, R16, R32, 0x1, P1 ;  /* 0x00000020101b7211 */ /* 0x000fe400008f0eff */
[----:B------:R-:W-:-:S03]  /*2170*/  LEA.HI.X.SX32 R229, R24, R30, 0x1, P0 ;  /* 0x0000001e18e57211 */ /* 0x000fc600000f0eff */
[----:B------:R0:W-:Y:S04]  /*2180*/  STL.64 [R1+0x90], R26 ;  /* 0x0000901a01007387 */ /* 0x0001e80000100a00 */
[----:B------:R1:W-:Y:S01]  /*2190*/  STL.64 [R1+0x88], R28 ;  /* 0x0000881c01007387 */ /* 0x0003e20000100a00 */
[----:B0-----:R-:W-:Y:S01]  /*21a0*/  IMAD R26, R36, 0x4, R25 ;  /* 0x00000004241a7824 */ /* 0x001fe200078e0219 */
[----:B-1----:R-:W-:-:S03]  /*21b0*/  LEA R28, P1, R9, R244, 0x1 ;  /* 0x000000f4091c7211 */ /* 0x002fc600078208ff */
[----:B------:R-:W-:Y:S01]  /*21c0*/  IMAD R27, R36, 0x4, R26 ;  /* 0x00000004241b7824 */ /* 0x000fe200078e021a */
[----:B------:R-:W-:Y:S01]  /*21d0*/  LEA.HI.X.SX32 R29, R9, R32, 0x1, P1 ;  /* 0x00000020091d7211 */ /* 0x000fe200008f0eff */
[C---:B------:R-:W-:Y:S01]  /*21e0*/  IMAD R9, R34.reuse, 0x2, R6 ;  /* 0x0000000222097824 */ /* 0x040fe200078e0206 */
[----:B------:R-:W-:Y:S02]  /*21f0*/  LEA R42, P1, R11, R244, 0x1 ;  /* 0x000000f40b2a7211 */ /* 0x000fe400078208ff */
[----:B------:R-:W-:Y:S01]  /*2200*/  LEA R222, P0, R27, R180, 0x1 ;  /* 0x000000b41bde7211 */ /* 0x000fe200078008ff */
[----:B------:R0:W-:Y:S01]  /*2210*/  STL.64 [R1+0x80], R28 ;  /* 0x0000801c01007387 */ /* 0x0001e20000100a00 */
[C---:B------:R-:W-:Y:S01]  /*2220*/  IMAD R10, R34.reuse, 0x2, R9 ;  /* 0x00000002220a7824 */ /* 0x040fe200078e0209 */
[----:B------:R-:W-:Y:S02]  /*2230*/  LEA.HI.X.SX32 R43, R11, R32, 0x1, P1 ;  /* 0x000000200b2b7211 */ /* 0x000fe400008f0eff */
[----:B------:R1:W-:Y:S01]  /*2240*/  STL.64 [R1+0x78], R38 ;  /* 0x0000782601007387 */ /* 0x0003e20000100a00 */
[----:B------:R-:W-:Y:S01]  /*2250*/  IMAD R16, R34, 0x2, R10 ;  /* 0x0000000222107824 */ /* 0x000fe200078e020a */
[----:B------:R-:W-:-:S02]  /*2260*/  LEA.HI.X.SX32 R223, R27, R30, 0x1, P0 ;  /* 0x0000001e1bdf7211 */ /* 0x000fc400000f0eff */
[----:B------:R2:W-:Y:S02]  /*2270*/  STL.64 [R1+0x70], R42 ;  /* 0x0000702a01007387 */ /* 0x0005e40000100a00 */
[----:B------:R-:W-:Y:S02]  /*2280*/  LEA R11, R34, R16, 0x1 ;  /* 0x00000010220b7211 */ /* 0x000fe400078e08ff */
[----:B------:R3:W-:Y:S01]  /*2290*/  STL.64 [R1+0x68], R40 ;  /* 0x0000682801007387 */ /* 0x0007e20000100a00 */
[----:B0-----:R-:W-:Y:S02]  /*22a0*/  IMAD R28, R36, 0x4, R27 ;  /* 0x00000004241c7824 */ /* 0x001fe400078e021b */
[----:B------:R-:W-:Y:S01]  /*22b0*/  IMAD R12, R34, 0x2, R11 ;  /* 0x00000002220c7824 */ /* 0x000fe200078e020b */
[----:B-1----:R-:W-:Y:S01]  /*22c0*/  LEA R38, P3, R13, R244, 0x1 ;  /* 0x000000f40d267211 */ /* 0x002fe200078608ff */
[----:B------:R-:W-:-:S03]  /*22d0*/  IMAD R29, R36, 0x4, R28 ;  /* 0x00000004241d7824 */ /* 0x000fc600078e021c */
[----:B------:R-:W-:Y:S02]  /*22e0*/  LEA.HI.X.SX32 R39, R13, R32, 0x1, P3 ;  /* 0x000000200d277211 */ /* 0x000fe400018f0eff */
[CC--:B--2---:R-:W-:Y:S02]  /*22f0*/  LEA R42, P1, R14.reuse, R244.reuse, 0x1 ;  /* 0x000000f40e2a7211 */ /* 0x0c4fe400078208ff */
[C---:B---3--:R-:W-:Y:S01]  /*2300*/  LEA R40, P2, R5.reuse, R244, 0x1 ;  /* 0x000000f405287211 */ /* 0x048fe200078408ff */
[----:B------:R0:W-:Y:S01]  /*2310*/  STL.64 [R1+0x60], R38 ;  /* 0x0000602601007387 */ /* 0x0001e20000100a00 */
[-C--:B------:R-:W-:Y:S02]  /*2320*/  LEA.HI.X.SX32 R43, R14, R32.reuse, 0x1, P1 ;  /* 0x000000200e2b7211 */ /* 0x080fe400008f0eff */
[----:B------:R-:W-:Y:S01]  /*2330*/  LEA.HI.X.SX32 R41, R5, R32, 0x1, P2 ;  /* 0x0000002005297211 */ /* 0x000fe200010f0eff */
[C---:B------:R-:W-:Y:S02]  /*2340*/  IMAD R5, R34.reuse, 0x2, R12 ;  /* 0x0000000222057824 */ /* 0x040fe400078e020c */
[----:B------:R1:W-:Y:S02]  /*2350*/  STL.64 [R1+0x58], R42 ;  /* 0x0000582a01007387 */ /* 0x0003e40000100a00 */
[----:B------:R-:W-:-:S02]  /*2360*/  IMAD R13, R34, 0x2, R5 ;  /* 0x00000002220d7824 */ /* 0x000fc400078e0205 */
[----:B------:R2:W-:Y:S01]  /*2370*/  STL.64 [R1+0x50], R40 ;  /* 0x0000502801007387 */ /* 0x0005e20000100a00 */
[----:B0-----:R-:W-:-:S04]  /*2380*/  LEA R38, P3, R15, R244, 0x1 ;  /* 0x000000f40f267211 */ /* 0x001fc800078608ff */
[----:B------:R-:W-:Y:S02]  /*2390*/  LEA.HI.X.SX32 R39, R15, R32, 0x1, P3 ;  /* 0x000000200f277211 */ /* 0x000fe400018f0eff */
[----:B-1----:R-:W-:-:S03]  /*23a0*/  LEA R42, P1, R6, R244, 0x1 ;  /* 0x000000f4062a7211 */ /* 0x002fc600078208ff */
[----:B------:R0:W-:Y:S01]  /*23b0*/  STL.64 [R1+0x48], R38 ;  /* 0x0000482601007387 */ /* 0x0001e20000100a00 */
[C---:B--2---:R-:W-:Y:S02]  /*23c0*/  LEA R40, P2, R9.reuse, R244, 0x1 ;  /* 0x000000f409287211 */ /* 0x044fe400078408ff */
[-C--:B------:R-:W-:Y:S01]  /*23d0*/  LEA.HI.X.SX32 R43, R6, R32.reuse, 0x1, P1 ;  /* 0x00000020062b7211 */ /* 0x080fe200008f0eff */
[----:B------:R-:W-:Y:S01]  /*23e0*/  IMAD R6, R34, 0x2, R13 ;  /* 0x0000000222067824 */ /* 0x000fe200078e020d */
[----:B------:R-:W-:-:S03]  /*23f0*/  LEA.HI.X.SX32 R41, R9, R32, 0x1, P2 ;  /* 0x0000002009297211 */ /* 0x000fc600010f0eff */
[----:B------:R1:W-:Y:S01]  /*2400*/  STL.64 [R1+0x40], R42 ;  /* 0x0000402a01007387 */ /* 0x0003e20000100a00 */
[----:B------:R-:W-:Y:S01]  /*2410*/  IMAD R9, R34, 0x2, R6 ;  /* 0x0000000222097824 */ /* 0x000fe200078e0206 */
[C---:B0-----:R-:W-:Y:S02]  /*2420*/  LEA R38, P3, R10.reuse, R244, 0x1 ;  /* 0x000000f40a267211 */ /* 0x041fe400078608ff */
[----:B------:R0:W-:Y:S02]  /*2430*/  STL.64 [R1+0x38], R40 ;  /* 0x0000382801007387 */ /* 0x0001e40000100a00 */
[----:B------:R-:W-:Y:S01]  /*2440*/  LEA.HI.X.SX32 R39, R10, R32, 0x1, P3 ;  /* 0x000000200a277211 */ /* 0x000fe200018f0eff */
[----:B------:R-:W-:Y:S01]  /*2450*/  IMAD R10, R34, 0x2, R9 ;  /* 0x00000002220a7824 */ /* 0x000fe200078e0209 */
[C---:B------:R-:W-:Y:S01]  /*2460*/  LEA R14, P3, R12.reuse, R244, 0x1 ;  /* 0x000000f40c0e7211 */ /* 0x040fe200078608ff */
[----:B-1----:R-:W-:Y:S02]  /*2470*/  CS2R R42, SRZ ;  /* 0x00000000002a7805 */ /* 0x002fe4000001ff00 */
[----:B------:R1:W-:Y:S01]  /*2480*/  STL.64 [R1+0x30], R38 ;  /* 0x0000302601007387 */ /* 0x0003e20000100a00 */
[----:B------:R-:W-:-:S02]  /*2490*/  LEA.HI.X.SX32 R15, R12, R32, 0x1, P3 ;  /* 0x000000200c0f7211 */ /* 0x000fc400018f0eff */
[----:B0-----:R-:W-:-:S04]  /*24a0*/  LEA R40, P1, R16, R244, 0x1 ;  /* 0x000000f410287211 */ /* 0x001fc800078208ff */
[----:B------:R-:W-:Y:S02]  /*24b0*/  LEA.HI.X.SX32 R41, R16, R32, 0x1, P1 ;  /* 0x0000002010297211 */ /* 0x000fe400008f0eff */
[----:B-1----:R-:W-:-:S03]  /*24c0*/  LEA R38, P2, R11, R244, 0x1 ;  /* 0x000000f40b267211 */ /* 0x002fc600078408ff */
[----:B------:R0:W-:Y:S01]  /*24d0*/  STL.64 [R1+0x28], R40 ;  /* 0x0000282801007387 */ /* 0x0001e20000100a00 */
[----:B------:R-:W-:Y:S02]  /*24e0*/  LEA.HI.X.SX32 R39, R11, R32, 0x1, P2 ;  /* 0x000000200b277211 */ /* 0x000fe400010f0eff */
[----:B------:R-:W-:-:S03]  /*24f0*/  LEA R11, R34, R10, 0x1 ;  /* 0x0000000a220b7211 */ /* 0x000fc600078e08ff */
[----:B------:R1:W-:Y:S01]  /*2500*/  STL.64 [R1+0x20], R38 ;  /* 0x0000202601007387 */ /* 0x0003e20000100a00 */
[----:B0-----:R-:W-:-:S03]  /*2510*/  LEA R40, P1, R5, R244, 0x1 ;  /* 0x000000f405287211 */ /* 0x001fc600078208ff */
[----:B------:R0:W-:Y:S01]  /*2520*/  STL.64 [R1+0x18], R14 ;  /* 0x0000180e01007387 */ /* 0x0001e20000100a00 */
[----:B------:R-:W-:Y:S01]  /*2530*/  LEA.HI.X.SX32 R41, R5, R32, 0x1, P1 ;  /* 0x0000002005297211 */ /* 0x000fe200008f0eff */
[----:B------:R-:W-:Y:S01]  /*2540*/  IMAD R5, R34, 0x2, R11 ;  /* 0x0000000222057824 */ /* 0x000fe200078e020b */
[-C--:B------:R-:W-:Y:S02]  /*2550*/  LEA R250, P1, R9, R244.reuse, 0x1 ;  /* 0x000000f409fa7211 */ /* 0x080fe400078208ff */
[----:B-1----:R-:W-:Y:S01]  /*2560*/  LEA R38, P2, R13, R244, 0x1 ;  /* 0x000000f40d267211 */ /* 0x002fe200078408ff */
[----:B------:R1:W-:Y:S01]  /*2570*/  STL.64 [R1+0x10], R40 ;  /* 0x0000102801007387 */ /* 0x0003e20000100a00 */
[-C--:B------:R-:W-:Y:S02]  /*2580*/  LEA.HI.X.SX32 R251, R9, R32.reuse, 0x1, P1 ;  /* 0x0000002009fb7211 */ /* 0x080fe400008f0eff */
[----:B------:R-:W-:Y:S02]  /*2590*/  LEA.HI.X.SX32 R39, R13, R32, 0x1, P2 ;  /* 0x000000200d277211 */ /* 0x000fe400010f0eff */
[----:B0-----:R-:W-:-:S02]  /*25a0*/  LEA R14, P3, R6, R244, 0x1 ;  /* 0x000000f4060e7211 */ /* 0x001fc400078608ff */
[----:B------:R-:W-:Y:S01]  /*25b0*/  LEA R248, P2, R10, R244, 0x1 ;  /* 0x000000f40af87211 */ /* 0x000fe200078408ff */
[----:B------:R-:W-:Y:S01]  /*25c0*/  STL.64 [R1+0x8], R38 ;  /* 0x0000082601007387 */ /* 0x000fe20000100a00 */
[----:B------:R-:W-:Y:S02]  /*25d0*/  LEA.HI.X.SX32 R15, R6, R32, 0x1, P3 ;  /* 0x00000020060f7211 */ /* 0x000fe400018f0eff */
[-C--:B------:R-:W-:Y:S01]  /*25e0*/  LEA R246, P3, R11, R244.reuse, 0x1 ;  /* 0x000000f40bf67211 */ /* 0x080fe200078608ff */
[----:B-1----:R-:W-:Y:S01]  /*25f0*/  CS2R R40, SRZ ;  /* 0x0000000000287805 */ /* 0x002fe2000001ff00 */
[C---:B------:R-:W-:Y:S01]  /*2600*/  LEA R244, P4, R5.reuse, R244, 0x1 ;  /* 0x000000f405f47211 */ /* 0x040fe200078808ff */
[----:B------:R0:W-:Y:S01]  /*2610*/  STL.64 [R1], R14 ;  /* 0x0000000e01007387 */ /* 0x0001e20000100a00 */
[-C--:B------:R-:W-:Y:S02]  /*2620*/  LEA.HI.X.SX32 R249, R10, R32.reuse, 0x1, P2 ;  /* 0x000000200af97211 */ /* 0x080fe400010f0eff */
[-C--:B------:R-:W-:Y:S01]  /*2630*/  LEA.HI.X.SX32 R245, R5, R32.reuse, 0x1, P4 ;  /* 0x0000002005f57211 */ /* 0x080fe200020f0eff */
[----:B------:R-:W-:Y:S01]  /*2640*/  IMAD R5, R36, 0x4, R29 ;  /* 0x0000000424057824 */ /* 0x000fe200078e021d */
[----:B------:R-:W-:-:S02]  /*2650*/  LEA.HI.X.SX32 R247, R11, R32, 0x1, P3 ;  /* 0x000000200bf77211 */ /* 0x000fc400018f0eff */
[-C--:B------:R-:W-:Y:S01]  /*2660*/  LEA R240, P1, R18, R180.reuse, 0x1 ;  /* 0x000000b412f07211 */ /* 0x080fe200078208ff */
[----:B------:R-:W-:Y:S01]  /*2670*/  IMAD R6, R36, 0x4, R5 ;  /* 0x0000000424067824 */ /* 0x000fe200078e0205 */
[----:B------:R-:W-:Y:S02]  /*2680*/  LEA R236, P2, R20, R180, 0x1 ;  /* 0x000000b414ec7211 */ /* 0x000fe400078408ff */
[----:B------:R-:W-:Y:S01]  /*2690*/  LEA.HI.X.SX32 R241, R18, R30, 0x1, P1 ;  /* 0x0000001e12f17211 */ /* 0x000fe200008f0eff */
[----:B------:R-:W-:Y:S01]  /*26a0*/  IMAD R9, R36, 0x4, R6 ;  /* 0x0000000424097824 */ /* 0x000fe200078e0206 */
[----:B------:R-:W-:Y:S02]  /*26b0*/  LEA R232, P1, R22, R180, 0x1 ;  /* 0x000000b416e87211 */ /* 0x000fe400078208ff */
[----:B------:R-:W-:Y:S01]  /*26c0*/  LEA.HI.X.SX32 R237, R20, R30, 0x1, P2 ;  /* 0x0000001e14ed7211 */ /* 0x000fe200010f0eff */
[----:B------:R-:W-:Y:S01]  /*26d0*/  IMAD R10, R36, 0x4, R9 ;  /* 0x00000004240a7824 */ /* 0x000fe200078e0209 */
[----:B------:R-:W-:-:S02]  /*26e0*/  LEA R230, P2, R23, R180, 0x1 ;  /* 0x000000b417e67211 */ /* 0x000fc400078408ff */
[----:B------:R-:W-:Y:S02]  /*26f0*/  LEA.HI.X.SX32 R233, R22, R30, 0x1, P1 ;  /* 0x0000001e16e97211 */ /* 0x000fe400008f0eff */
[C---:B------:R-:W-:Y:S02]  /*2700*/  LEA R11, R36.reuse, R10, 0x2 ;  /* 0x0000000a240b7211 */ /* 0x040fe400078e10ff */
[----:B------:R-:W-:Y:S02]  /*2710*/  LEA R226, P1, R25, R180, 0x1 ;  /* 0x000000b419e27211 */ /* 0x000fe400078208ff */
[----:B------:R-:W-:Y:S01]  /*2720*/  LEA.HI.X.SX32 R231, R23, R30, 0x1, P2 ;  /* 0x0000001e17e77211 */ /* 0x000fe200010f0eff */
[----:B------:R-:W-:Y:S01]  /*2730*/  IMAD R12, R36, 0x4, R11 ;  /* 0x00000004240c7824 */ /* 0x000fe200078e020b */
[----:B------:R-:W-:Y:S02]  /*2740*/  LEA R224, P2, R26, R180, 0x1 ;  /* 0x000000b41ae07211 */ /* 0x000fe400078408ff */
[----:B------:R-:W-:Y:S01]  /*2750*/  LEA.HI.X.SX32 R227, R25, R30, 0x1, P1 ;  /* 0x0000001e19e37211 */ /* 0x000fe200008f0eff */
[----:B------:R-:W-:Y:S01]  /*2760*/  IMAD R13, R36, 0x4, R12 ;  /* 0x00000004240d7824 */ /* 0x000fe200078e020c */
[----:B------:R-:W-:-:S02]  /*2770*/  LEA R220, P1, R28, R180, 0x1 ;  /* 0x000000b41cdc7211 */ /* 0x000fc400078208ff */
[----:B------:R-:W-:Y:S01]  /*2780*/  LEA R216, P0, R5, R180, 0x1 ;  /* 0x000000b405d87211 */ /* 0x000fe200078008ff */
[----:B0-----:R-:W-:Y:S01]  /*2790*/  IMAD R14, R36, 0x4, R13 ;  /* 0x00000004240e7824 */ /* 0x001fe200078e020d */
[----:B------:R-:W-:Y:S02]  /*27a0*/  LEA.HI.X.SX32 R225, R26, R30, 0x1, P2 ;  /* 0x0000001e1ae17211 */ /* 0x000fe400010f0eff */
[----:B------:R-:W-:Y:S01]  /*27b0*/  LEA R218, P2, R29, R180, 0x1 ;  /* 0x000000b41dda7211 */ /* 0x000fe200078408ff */
[----:B------:R-:W-:Y:S01]  /*27c0*/  IMAD R15, R36, 0x4, R14 ;  /* 0x00000004240f7824 */ /* 0x000fe200078e020e */
[-C--:B------:R-:W-:Y:S02]  /*27d0*/  LEA.HI.X.SX32 R221, R28, R30.reuse, 0x1, P1 ;  /* 0x0000001e1cdd7211 */ /* 0x080fe400008f0eff */
[----:B------:R-:W-:Y:S01]  /*27e0*/  LEA.HI.X.SX32 R217, R5, R30, 0x1, P0 ;  /* 0x0000001e05d97211 */ /* 0x000fe200000f0eff */
[----:B------:R-:W-:Y:S01]  /*27f0*/  IMAD R16, R36, 0x4, R15 ;  /* 0x0000000424107824 */ /* 0x000fe200078e020f */
[----:B------:R-:W-:-:S02]  /*2800*/  LEA R214, P1, R6, R180, 0x1 ;  /* 0x000000b406d67211 */ /* 0x000fc400078208ff */
[----:B------:R-:W-:Y:S02]  /*2810*/  LEA.HI.X.SX32 R219, R29, R30, 0x1, P2 ;  /* 0x0000001e1ddb7211 */ /* 0x000fe400010f0eff */
[----:B------:R-:W-:Y:S02]  /*2820*/  LEA R5, R36, R16, 0x2 ;  /* 0x0000001024057211 */ /* 0x000fe400078e10ff */
[C---:B------:R-:W-:Y:S02]  /*2830*/  LEA R212, P2, R9.reuse, R180, 0x1 ;  /* 0x000000b409d47211 */ /* 0x040fe400078408ff */
[-C--:B------:R-:W-:Y:S01]  /*2840*/  LEA.HI.X.SX32 R215, R6, R30.reuse, 0x1, P1 ;  /* 0x0000001e06d77211 */ /* 0x080fe200008f0eff */
[----:B------:R-:W-:Y:S01]  /*2850*/  IMAD R6, R36, 0x4, R5 ;  /* 0x0000000424067824 */ /* 0x000fe200078e0205 */
[----:B------:R-:W-:Y:S02]  /*2860*/  LEA.HI.X.SX32 R213, R9, R30, 0x1, P2 ;  /* 0x0000001e09d57211 */ /* 0x000fe400010f0eff */
[-C--:B------:R-:W-:Y:S01]  /*2870*/  LEA R210, P0, R10, R180.reuse, 0x1 ;  /* 0x000000b40ad27211 */ /* 0x080fe200078008ff */
[----:B------:R-:W-:Y:S01]  /*2880*/  IMAD R9, R36, 0x4, R6 ;  /* 0x0000000424097824 */ /* 0x000fe200078e0206 */
[----:B------:R-:W-:-:S02]  /*2890*/  LEA R208, P1, R11, R180, 0x1 ;  /* 0x000000b40bd07211 */ /* 0x000fc400078208ff */
[-C--:B------:R-:W-:Y:S01]  /*28a0*/  LEA.HI.X.SX32 R211, R10, R30.reuse, 0x1, P0 ;  /* 0x0000001e0ad37211 */ /* 0x080fe200000f0eff */
[----:B------:R-:W-:Y:S01]  /*28b0*/  IMAD R10, R36, 0x4, R9 ;  /* 0x00000004240a7824 */ /* 0x000fe200078e0209 */
[----:B------:R-:W-:Y:S02]  /*28c0*/  LEA.HI.X.SX32 R209, R11, R30, 0x1, P1 ;  /* 0x0000001e0bd17211 */ /* 0x000fe400008f0eff */
[-C--:B------:R-:W-:Y:S01]  /*28d0*/  LEA R206, P2, R12, R180.reuse, 0x1 ;  /* 0x000000b40cce7211 */ /* 0x080fe200078408ff */
[----:B------:R-:W-:Y:S01]  /*28e0*/  IMAD R11, R36, 0x4, R10 ;  /* 0x00000004240b7824 */ /* 0x000fe200078e020a */
[----:B------:R-:W-:Y:S02]  /*28f0*/  LEA R202, P1, R14, R180, 0x1 ;  /* 0x000000b40eca7211 */ /* 0x000fe400078208ff */
[----:B------:R-:W-:Y:S01]  /*2900*/  LEA.HI.X.SX32 R207, R12, R30, 0x1, P2 ;  /* 0x0000001e0ccf7211 */ /* 0x000fe200010f0eff */
[----:B------:R-:W-:Y:S01]  /*2910*/  IMAD R12, R36, 0x4, R11 ;  /* 0x00000004240c7824 */ /* 0x000fe200078e020b */
[----:B------:R-:W-:-:S02]  /*2920*/  LEA R204, P0, R13, R180, 0x1 ;  /* 0x000000b40dcc7211 */ /* 0x000fc400078008ff */
[----:B------:R-:W-:Y:S02]  /*2930*/  LEA.HI.X.SX32 R203, R14, R30, 0x1, P1 ;  /* 0x0000001e0ecb7211 */ /* 0x000fe400008f0eff */
[-C--:B------:R-:W-:Y:S02]  /*2940*/  LEA R200, P2, R15, R180.reuse, 0x1 ;  /* 0x000000b40fc87211 */ /* 0x080fe400078408ff */
[----:B------:R-:W-:Y:S02]  /*2950*/  LEA R196, P1, R5, R180, 0x1 ;  /* 0x000000b405c47211 */ /* 0x000fe400078208ff */
[-C--:B------:R-:W-:Y:S02]  /*2960*/  LEA.HI.X.SX32 R205, R13, R30.reuse, 0x1, P0 ;  /* 0x0000001e0dcd7211 */ /* 0x080fe400000f0eff */
[----:B------:R-:W-:Y:S02]  /*2970*/  LEA.HI.X.SX32 R201, R15, R30, 0x1, P2 ;  /* 0x0000001e0fc97211 */ /* 0x000fe400010f0eff */
[----:B------:R-:W-:-:S02]  /*2980*/  LEA R198, P0, R16, R180, 0x1 ;  /* 0x000000b410c67211 */ /* 0x000fc400078008ff */
[----:B------:R-:W-:Y:S02]  /*2990*/  LEA.HI.X.SX32 R197, R5, R30, 0x1, P1 ;  /* 0x0000001e05c57211 */ /* 0x000fe400008f0eff */
[----:B------:R-:W-:Y:S02]  /*29a0*/  LEA R194, P2, R6, R180, 0x1 ;  /* 0x000000b406c27211 */ /* 0x000fe400078408ff */
[----:B------:R-:W-:Y:S02]  /*29b0*/  LEA R5, R36, R12, 0x2 ;  /* 0x0000000c24057211 */ /* 0x000fe400078e10ff */
[-C--:B------:R-:W-:Y:S02]  /*29c0*/  LEA.HI.X.SX32 R199, R16, R30.reuse, 0x1, P0 ;  /* 0x0000001e10c77211 */ /* 0x080fe400000f0eff */
[----:B------:R-:W-:Y:S01]  /*29d0*/  LEA.HI.X.SX32 R195, R6, R30, 0x1, P2 ;  /* 0x0000001e06c37211 */ /* 0x000fe200010f0eff */
[----:B------:R-:W-:Y:S01]  /*29e0*/  IMAD R6, R36, 0x4, R5 ;  /* 0x0000000424067824 */ /* 0x000fe200078e0205 */
[----:B------:R-:W-:-:S02]  /*29f0*/  LEA R192, P0, R9, R180, 0x1 ;  /* 0x000000b409c07211 */ /* 0x000fc400078008ff */
[-C--:B------:R-:W-:Y:S02]  /*2a00*/  LEA R190, P1, R10, R180.reuse, 0x1 ;  /* 0x000000b40abe7211 */ /* 0x080fe400078208ff */
[----:B------:R-:W-:Y:S02]  /*2a10*/  LEA R188, P2, R11, R180, 0x1 ;  /* 0x000000b40bbc7211 */ /* 0x000fe400078408ff */
[-C--:B------:R-:W-:Y:S01]  /*2a20*/  LEA.HI.X.SX32 R193, R9, R30.reuse, 0x1, P0 ;  /* 0x0000001e09c17211 */ /* 0x080fe200000f0eff */
[----:B------:R-:W-:Y:S01]  /*2a30*/  IMAD R9, R36, 0x4, R6 ;  /* 0x0000000424097824 */ /* 0x000fe200078e0206 */
[-C--:B------:R-:W-:Y:S01]  /*2a40*/  LEA.HI.X.SX32 R191, R10, R30.reuse, 0x1, P1 ;  /* 0x0000001e0abf7211 */ /* 0x080fe200008f0eff */
[----:B------:R-:W-:Y:S01]  /*2a50*/  IMAD.MOV.U32 R36, RZ, RZ, -0x800000 ;  /* 0xff800000ff247424 */ /* 0x000fe200078e00ff */
[----:B------:R-:W-:Y:S02]  /*2a60*/  LEA.HI.X.SX32 R189, R11, R30, 0x1, P2 ;  /* 0x0000001e0bbd7211 */ /* 0x000fe400010f0eff */
[----:B------:R-:W-:-:S02]  /*2a70*/  LEA R186, P0, R12, R180, 0x1 ;  /* 0x000000b40cba7211 */ /* 0x000fc400078008ff */
[-C--:B------:R-:W-:Y:S02]  /*2a80*/  LEA R184, P1, R5, R180.reuse, 0x1 ;  /* 0x000000b405b87211 */ /* 0x080fe400078208ff */
[CC--:B------:R-:W-:Y:S02]  /*2a90*/  LEA R182, P2, R6.reuse, R180.reuse, 0x1 ;  /* 0x000000b406b67211 */ /* 0x0c0fe400078408ff */
[----:B------:R-:W-:Y:S02]  /*2aa0*/  LEA R180, P3, R9, R180, 0x1 ;  /* 0x000000b409b47211 */ /* 0x000fe400078608ff */
[-C--:B------:R-:W-:Y:S01]  /*2ab0*/  LEA.HI.X.SX32 R185, R5, R30.reuse, 0x1, P1 ;  /* 0x0000001e05b97211 */ /* 0x080fe200008f0eff */
[----:B------:R-:W-:Y:S01]  /*2ac0*/  IMAD.MOV.U32 R5, RZ, RZ, RZ ;  /* 0x000000ffff057224 */ /* 0x000fe200078e00ff */
[-C--:B------:R-:W-:Y:S02]  /*2ad0*/  LEA.HI.X.SX32 R181, R9, R30.reuse, 0x1, P3 ;  /* 0x0000001e09b57211 */ /* 0x080fe400018f0eff */
[----:B------:R-:W-:-:S02]  /*2ae0*/  LEA.HI.X.SX32 R183, R6, R30, 0x1, P2 ;  /* 0x0000001e06b77211 */ /* 0x000fc400010f0eff */
[----:B------:R-:W-:Y:S02]  /*2af0*/  IADD3 R9, R2, 0x8, RZ ;  /* 0x0000000802097810 */ /* 0x000fe40007ffe0ff */
[----:B------:R-:W-:Y:S02]  /*2b00*/  LEA.HI.X.SX32 R187, R12, R30, 0x1, P0 ;  /* 0x0000001e0cbb7211 */ /* 0x000fe400000f0eff */
[----:B------:R-:W-:Y:S02]  /*2b10*/  MOV R6, RZ ;  /* 0x000000ff00067202 */ /* 0x000fe40000000f00 */
[----:B------:R-:W-:Y:S02]  /*2b20*/  LOP3.LUT R11, R7, 0x40, RZ, 0x3c, !PT ;  /* 0x00000040070b7812 */ /* 0x000fe400078e3cff */
[----:B------:R-:W-:Y:S02]  /*2b30*/  LOP3.LUT R10, R3, 0x40, RZ, 0x3c, !PT ;  /* 0x00000040030a7812 */ /* 0x000fe400078e3cff */
[----:B------:R-:W-:-:S04]  /*2b40*/  LOP3.LUT R9, R8, 0x40, RZ, 0x3c, !PT ;  /* 0x0000004008097812 */ /* 0x000fc800078e3cff */
.L_x_2:
[----:B------:R-:W2:Y:S04]  /*2b50*/  LDL.64 R10, [R1+0xd0] ;  /* 0x0000d000010a7983 */ /* 0x000ea80000100a00 */
[----:B------:R-:W3:Y:S04]  /*2b60*/  LDL.64 R34, [R1+0xb8] ;  /* 0x0000b80001227983 */ /* 0x000ee80000100a00 */
[----:B------:R-:W4:Y:S04]  /*2b70*/  LDL.64 R12, [R1+0xd8] ;  /* 0x0000d800010c7983 */ /* 0x000f280000100a00 */
[----:B------:R-:W5:Y:S04]  /*2b80*/  LDL.64 R14, [R1+0xc0] ;  /* 0x0000c000010e7983 */ /* 0x000f680000100a00 */
[----:B------:R-:W3:Y:S04]  /*2b90*/  LDL.64 R18, [R1+0xb0] ;  /* 0x0000b00001127983 */ /* 0x000ee80000100a00 */
        /* <DEDUP_REMOVED lines=17> */
[----:B------:R-:W3:Y:S01]  /*2cb0*/  LDL.64 R100, [R1+0x40] ;  /* 0x0000400001647983 */ /* 0x000ee20000100a00 */
[----:B--2---:R-:W-:-:S05]  /*2cc0*/  IMAD.WIDE R10, R5, 0x2, R10 ;  /* 0x00000002050a7825 */ /* 0x004fca00078e020a */
[----:B------:R3:W2:Y:S01]  /*2cd0*/  LDG.E.U16 R17, [R10.64] ;  /* 0x000000060a117981 */ /* 0x0006a2000c1e1500 */
[----:B----4-:R-:W-:-:S04]  /*2ce0*/  IMAD.WIDE R12, R5, 0x2, R12 ;  /* 0x00000002050c7825 */ /* 0x010fc800078e020c */
[C---:B-----5:R-:W-:Y:S01]  /*2cf0*/  IMAD.WIDE R14, R5.reuse, 0x2, R14 ;  /* 0x00000002050e7825 */ /* 0x060fe200078e020e */
[----:B------:R0:W4:Y:S03]  /*2d00*/  LDG.E.U16 R9, [R12.64] ;  /* 0x000000060c097981 */ /* 0x000126000c1e1500 */
[C---:B---3--:R-:W-:Y:S02]  /*2d10*/  IMAD.WIDE R10, R5.reuse, 0x2, R34 ;  /* 0x00000002050a7825 */ /* 0x048fe400078e0222 */
[----:B------:R-:W3:Y:S02]  /*2d20*/  LDL.64 R34, [R1+0x58] ;  /* 0x0000580001227983 */ /* 0x000ee40000100a00 */
[C---:B------:R-:W-:Y:S02]  /*2d30*/  IMAD.WIDE R18, R5.reuse, 0x2, R18 ;  /* 0x0000000205127825 */ /* 0x040fe400078e0212 */
[----:B------:R1:W5:Y:S02]  /*2d40*/  LDG.E.U16 R14, [R14.64] ;  /* 0x000000060e0e7981 */ /* 0x000364000c1e1500 */
[----:B0-----:R-:W-:-:S02]  /*2d50*/  IMAD.WIDE R12, R5, 0x2, R30 ;  /* 0x00000002050c7825 */ /* 0x001fc400078e021e */
[----:B------:R-:W2:Y:S02]  /*2d60*/  LDL.64 R30, [R1+0x18] ;  /* 0x00001800011e7983 */ /* 0x000ea40000100a00 */
[C---:B------:R-:W-:Y:S02]  /*2d70*/  IMAD.WIDE R26, R5.reuse, 0x2, R26 ;  /* 0x00000002051a7825 */ /* 0x040fe400078e021a */
[----:B------:R0:W4:Y:S02]  /*2d80*/  LDG.E.U16 R10, [R10.64] ;  /* 0x000000060a0a7981 */ /* 0x000124000c1e1500 */
[C---:B------:R-:W-:Y:S02]  /*2d90*/  IMAD.WIDE R24, R5.reuse, 0x2, R24 ;  /* 0x0000000205187825 */ /* 0x040fe400078e0218 */
[----:B-1----:R1:W4:Y:S04]  /*2da0*/  LDG.E.U16 R15, [R18.64] ;  /* 0x00000006120f7981 */ /* 0x002328000c1e1500 */
[----:B------:R0:W4:Y:S04]  /*2db0*/  LDG.E.U16 R16, [R26.64] ;  /* 0x000000061a107981 */ /* 0x000128000c1e1500 */
[----:B-1----:R1:W4:Y:S04]  /*2dc0*/  LDG.E.U16 R19, [R12.64] ;  /* 0x000000060c137981 */ /* 0x002328000c1e1500 */
[----:B------:R0:W4:Y:S01]  /*2dd0*/  LDG.E.U16 R18, [R24.64] ;  /* 0x0000000618127981 */ /* 0x000122000c1e1500 */
[----:B-1----:R-:W-:-:S03]  /*2de0*/  IMAD.WIDE R12, R5, 0x2, R92 ;  /* 0x00000002050c7825 */ /* 0x002fc600078e025c */
[----:B------:R-:W4:Y:S01]  /*2df0*/  LDL.64 R92, [R1+0x8] ;  /* 0x00000800015c7983 */ /* 0x000f220000100a00 */
[----:B0-----:R-:W-:-:S03]  /*2e00*/  IMAD.WIDE R26, R5, 0x2, R98 ;  /* 0x00000002051a7825 */ /* 0x001fc600078e0262 */
[----:B------:R-:W5:Y:S01]  /*2e10*/  LDL.64 R98, [R1+0x20] ;  /* 0x0000200001627983 */ /* 0x000f620000100a00 */
[----:B------:R-:W-:-:S03]  /*2e20*/  IMAD.WIDE R24, R5, 0x2, R96 ;  /* 0x0000000205187825 */ /* 0x000fc600078e0260 */
[----:B------:R-:W5:Y:S01]  /*2e30*/  LDL.64 R96, [R1] ;  /* 0x0000000001607983 */ /* 0x000f620000100a00 */
[----:B------:R-:W-:-:S03]  /*2e40*/  IMAD.WIDE R22, R5, 0x2, R22 ;  /* 0x0000000205167825 */ /* 0x000fc600078e0216 */
[----:B------:R0:W5:Y:S01]  /*2e50*/  LDG.E.U16 R13, [R12.64] ;  /* 0x000000060c0d7981 */ /* 0x000162000c1e1500 */
[----:B------:R-:W-:-:S04]  /*2e60*/  IMAD.WIDE R20, R5, 0x2, R20 ;  /* 0x0000000205147825 */ /* 0x000fc800078e0214 */
[C---:B------:R-:W-:Y:S02]  /*2e70*/  IMAD.WIDE R32, R5.reuse, 0x2, R32 ;  /* 0x0000000205207825 */ /* 0x040fe400078e0220 */
[----:B------:R1:W5:Y:S02]  /*2e80*/  LDG.E.U16 R20, [R20.64] ;  /* 0x0000000614147981 */ /* 0x000364000c1e1500 */
[C---:B------:R-:W-:Y:S02]  /*2e90*/  IMAD.WIDE R28, R5.reuse, 0x2, R28 ;  /* 0x00000002051c7825 */ /* 0x040fe400078e021c */
[----:B0-----:R0:W5:Y:S04]  /*2ea0*/  LDG.E.U16 R12, [R22.64] ;  /* 0x00000006160c7981 */ /* 0x001168000c1e1500 */
[----:B------:R2:W5:Y:S04]  /*2eb0*/  LDG.E.U16 R11, [R28.64] ;  /* 0x000000061c0b7981 */ /* 0x000568000c1e1500 */
[----:B------:R1:W5:Y:S01]  /*2ec0*/  LDG.E.U16 R32, [R32.64] ;  /* 0x0000000620207981 */ /* 0x000362000c1e1500 */
[----:B0-----:R-:W-:-:S03]  /*2ed0*/  IMAD.WIDE R22, R5, 0x2, R106 ;  /* 0x0000000205167825 */ /* 0x001fc600078e026a */
[----:B-1----:R0:W5:Y:S04]  /*2ee0*/  LDG.E.U16 R21, [R26.64] ;  /* 0x000000061a157981 */ /* 0x002168000c1e1500 */
[----:B------:R1:W5:Y:S01]  /*2ef0*/  LDG.E.U16 R33, [R24.64] ;  /* 0x0000000618217981 */ /* 0x000362000c1e1500 */
[----:B0-----:R-:W-:-:S04]  /*2f00*/  IMAD.WIDE R26, R5, 0x2, R38 ;  /* 0x00000002051a7825 */ /* 0x001fc800078e0226 */
[C---:B-1----:R-:W-:Y:S02]  /*2f10*/  IMAD.WIDE R24, R5.reuse, 0x2, R88 ;  /* 0x0000000205187825 */ /* 0x042fe400078e0258 */
[----:B------:R4:W5:Y:S04]  /*2f20*/  LDG.E.U16 R88, [R26.64] ;  /* 0x000000061a587981 */ /* 0x000968000c1e1500 */
[----:B------:R0:W5:Y:S02]  /*2f30*/  LDG.E.U16 R39, [R24.64] ;  /* 0x0000000618277981 */ /* 0x000164000c1e1500 */
[----:B0-----:R-:W-:-:S04]  /*2f40*/  IMAD.WIDE R24, R5, 0x2, R94 ;  /* 0x0000000205187825 */ /* 0x001fc800078e025e */
[----:B---3--:R-:W-:-:S06]  /*2f50*/  IMAD.WIDE R34, R5, 0x2, R34 ;  /* 0x0000000205227825 */ /* 0x008fcc00078e0222 */
[----:B------:R0:W3:Y:S01]  /*2f60*/  LDG.E.U16 R34, [R34.64] ;  /* 0x0000000622227981 */ /* 0x0000e2000c1e1500 */
[----:B--2---:R-:W-:-:S04]  /*2f70*/  IMAD.WIDE R28, R5, 0x2, R30 ;  /* 0x00000002051c7825 */ /* 0x004fc800078e021e */
[C---:B------:R-:W-:Y:S01]  /*2f80*/  IMAD.WIDE R30, R5.reuse, 0x2, R250 ;  /* 0x00000002051e7825 */ /* 0x040fe200078e02fa */
[----:B------:R1:W2:Y:S04]  /*2f90*/  LDG.E.U16 R89, [R28.64] ;  /* 0x000000061c597981 */ /* 0x0002a8000c1e1500 */
[----:B0-----:R0:W2:Y:S02]  /*2fa0*/  LDG.E.U16 R35, [R22.64] ;  /* 0x0000000616237981 */ /* 0x0010a4000c1e1500 */
[C---:B0-----:R-:W-:Y:S02]  /*2fb0*/  IMAD.WIDE R22, R5.reuse, 0x2, R90 ;  /* 0x0000000205167825 */ /* 0x041fe400078e025a */
[----:B------:R0:W2:Y:S02]  /*2fc0*/  LDG.E.U16 R90, [R30.64] ;  /* 0x000000061e5a7981 */ /* 0x0000a4000c1e1500 */
[----:B-1----:R-:W-:-:S02]  /*2fd0*/  IMAD.WIDE R28, R5, 0x2, R248 ;  /* 0x00000002051c7825 */ /* 0x002fc400078e02f8 */
[----:B------:R1:W2:Y:S04]  /*2fe0*/  LDG.E.U16 R38, [R22.64] ;  /* 0x0000000616267981 */ /* 0x0002a8000c1e1500 */
[----:B------:R5:W2:Y:S01]  /*2ff0*/  LDG.E.U16 R94, [R28.64] ;  /* 0x000000061c5e7981 */ /* 0x000aa2000c1e1500 */
[----:B----4-:R-:W-:-:S03]  /*3000*/  IMAD.WIDE R26, R5, 0x2, R92 ;  /* 0x00000002051a7825 */ /* 0x010fc600078e025c */
[----:B------:R4:W2:Y:S01]  /*3010*/  LDG.E.U16 R92, [R24.64] ;  /* 0x00000006185c7981 */ /* 0x0008a2000c1e1500 */
[----:B0-----:R-:W-:-:S03]  /*3020*/  IMAD.WIDE R30, R5, 0x2, R246 ;  /* 0x00000002051e7825 */ /* 0x001fc600078e02f6 */
[----:B------:R0:W2:Y:S01]  /*3030*/  LDG.E.U16 R93, [R26.64] ;  /* 0x000000061a5d7981 */ /* 0x0000a2000c1e1500 */
[----:B-1----:R-:W-:-:S03]  /*3040*/  IMAD.WIDE R22, R5, 0x2, R104 ;  /* 0x0000000205167825 */ /* 0x002fc600078e0268 */
[----:B------:R1:W2:Y:S01]  /*3050*/  LDG.E.U16 R95, [R30.64] ;  /* 0x000000061e5f7981 */ /* 0x0002a2000c1e1500 */
[----:B-----5:R-:W-:-:S03]  /*3060*/  IMAD.WIDE R28, R5, 0x2, R96 ;  /* 0x00000002051c7825 */ /* 0x020fc600078e0260 */
[----:B------:R5:W2:Y:S01]  /*3070*/  LDG.E.U16 R91, [R22.64] ;  /* 0x00000006165b7981 */ /* 0x000aa2000c1e1500 */
[----:B----4-:R-:W-:-:S03]  /*3080*/  IMAD.WIDE R24, R5, 0x2, R100 ;  /* 0x0000000205187825 */ /* 0x010fc600078e0264 */
[----:B------:R-:W4:Y:S01]  /*3090*/  LDG.E.U16 R28, [R28.64] ;  /* 0x000000061c1c7981 */ /* 0x000f22000c1e1500 */
[----:B0-----:R-:W-:-:S03]  /*30a0*/  IMAD.WIDE R26, R5, 0x2, R98 ;  /* 0x00000002051a7825 */ /* 0x001fc600078e0262 */
[----:B------:R-:W4:Y:S01]  /*30b0*/  LDG.E.U16 R24, [R24.64] ;  /* 0x0000000618187981 */ /* 0x000f22000c1e1500 */
[----:B-1----:R-:W-:-:S03]  /*30c0*/  IMAD.WIDE R30, R5, 0x2, R244 ;  /* 0x00000002051e7825 */ /* 0x002fc600078e02f4 */
[----:B------:R-:W4:Y:S01]  /*30d0*/  LDG.E.U16 R26, [R26.64] ;  /* 0x000000061a1a7981 */ /* 0x000f22000c1e1500 */
[----:B-----5:R-:W-:-:S03]  /*30e0*/  IMAD.WIDE R22, R5, 0x2, R102 ;  /* 0x0000000205167825 */ /* 0x020fc600078e0266 */
[----:B------:R-:W5:Y:S04]  /*30f0*/  LDG.E.U16 R30, [R30.64] ;  /* 0x000000061e1e7981 */ /* 0x000f68000c1e1500 */
[----:B------:R-:W4:Y:S04]  /*3100*/  LDG.E.U16 R22, [R22.64] ;  /* 0x0000000616167981 */ /* 0x000f28000c1e1500 */
[----:B------:R-:W-:Y:S01]  /*3110*/  BAR.SYNC.DEFER_BLOCKING 0x0 ;  /* 0x0000000000007b1d */ /* 0x000fe20000010000 */
[----:B------:R-:W-:-:S05]  /*3120*/  LOP3.LUT R96, R0, 0x20, RZ, 0x3c, !PT ;  /* 0x0000002000607812 */ /* 0x000fca00078e3cff */
[----:B------:R0:W-:Y:S04]  /*3130*/  STS.U16 [R0+0x8000], R9 ;  /* 0x0080000900007388 */ /* 0x0001e80000000400 */
[----:B------:R-:W-:Y:S04]  /*3140*/  STS.U16 [R0+0x8800], R10 ;  /* 0x0088000a00007388 */ /* 0x000fe80000000400 */
[----:B------:R-:W-:Y:S04]  /*3150*/  STS.U16 [R0+0x9000], R11 ;  /* 0x0090000b00007388 */ /* 0x000fe80000000400 */
[----:B------:R-:W-:Y:S04]  /*3160*/  STS.U16 [R0+0x9800], R21 ;  /* 0x0098001500007388 */ /* 0x000fe80000000400 */
[----:B------:R-:W-:Y:S01]  /*3170*/  STS.U16 [R0+0xa800], R39 ;  /* 0x00a8002700007388 */ /* 0x000fe20000000400 */
[----:B0-----:R-:W-:-:S03]  /*3180*/  LOP3.LUT R9, R7, 0x40, RZ, 0x3c, !PT ;  /* 0x0000004007097812 */ /* 0x001fc600078e3cff */
[----:B---3--:R-:W-:Y:S04]  /*3190*/  STS.U16 [R0+0xa000], R34 ;  /* 0x00a0002200007388 */ /* 0x008fe80000000400 */
[----:B--2---:R-:W-:Y:S04]  /*31a0*/  STS.U16 [R0+0xb000], R89 ;  /* 0x00b0005900007388 */ /* 0x004fe80000000400 */
        /* <DEDUP_REMOVED lines=20> */
[----:B----4-:R-:W-:Y:S04]  /*32f0*/  STS.U16 [R179+0x9e00], R22 ;  /* 0x009e0016b3007388 */ /* 0x010fe80000000400 */
[----:B------:R-:W-:Y:S04]  /*3300*/  STS.U16 [R179+0xa600], R24 ;  /* 0x00a60018b3007388 */ /* 0x000fe80000000400 */
[----:B------:R-:W-:Y:S04]  /*3310*/  STS.U16 [R179+0xae00], R26 ;  /* 0x00ae001ab3007388 */ /* 0x000fe80000000400 */
[----:B------:R-:W-:Y:S04]  /*3320*/  STS.U16 [R179+0xb600], R28 ;  /* 0x00b6001cb3007388 */ /* 0x000fe80000000400 */
[----:B-----5:R-:W-:Y:S04]  /*3330*/  STS.U16 [R179+0xbe00], R30 ;  /* 0x00be001eb3007388 */ /* 0x020fe80000000400 */
[----:B------:R-:W-:Y:S06]  /*3340*/  BAR.SYNC.DEFER_BLOCKING 0x0 ;  /* 0x0000000000007b1d */ /* 0x000fec0000010000 */
[----:B------:R-:W-:Y:S04]  /*3350*/  LDSM.16.MT88.4 R16, [R4] ;  /* 0x000000000410783b */ /* 0x000fe80000004200 */
[----:B------:R-:W0:Y:S04]  /*3360*/  LDSM.16.M88.4 R20, [R7+0x8800] ;  /* 0x008800000714783b */ /* 0x000e280000000200 */
[----:B------:R-:W1:Y:S04]  /*3370*/  LDSM.16.M88.4 R144, [R7+0x9800] ;  /* 0x009800000790783b */ /* 0x000e680000000200 */
[----:B------:R-:W2:Y:S04]  /*3380*/  LDSM.16.M88.4 R124, [R7+0x8000] ;  /* 0x00800000077c783b */ /* 0x000ea80000000200 */
[----:B------:R-:W3:Y:S04]  /*3390*/  LDSM.16.MT88.4 R12, [R4+0x1000] ;  /* 0x00100000040c783b */ /* 0x000ee80000004200 */
[----:B------:R-:W4:Y:S04]  /*33a0*/  LDSM.16.M88.4 R88, [R7+0xa000] ;  /* 0x00a000000758783b */ /* 0x000f280000000200 */
[----:B------:R-:W5:Y:S04]  /*33b0*/  LDSM.16.M88.4 R148, [R7+0x9000] ;  /* 0x009000000794783b */ /* 0x000f680000000200 */
[----:B------:R-:W3:Y:S04]  /*33c0*/  LDSM.16.M88.4 R32, [R7+0xa800] ;  /* 0x00a800000720783b */ /* 0x000ee80000000200 */
[----:B------:R-:W4:Y:S04]  /*33d0*/  LDSM.16.M88.4 R28, [R7+0xb000] ;  /* 0x00b00000071c783b */ /* 0x000f280000000200 */
[----:B------:R-:W4:Y:S04]  /*33e0*/  LDSM.16.M88.4 R128, [R7+0xb800] ;  /* 0x00b800000780783b */ /* 0x000f280000000200 */
[----:B------:R-:W-:Y:S01]  /*33f0*/  LDSM.16.MT88.4 R116, [R4+0x2000] ;  /* 0x002000000474783b */ /* 0x000fe20000004200 */
[C---:B0-----:R-:W-:Y:S03]  /*3400*/  HMMA.16816.F32.BF16 R92, R16.reuse, R20, RZ ;  /* 0x00000014105c723c */ /* 0x041fe600000418ff */
[----:B------:R-:W-:Y:S04]  /*3410*/  LDSM.16.M88.4 R120, [R9+0xa000] ;  /* 0x00a000000978783b */ /* 0x000fe80000000200 */
[----:B------:R-:W-:Y:S01]  /*3420*/  LDSM.16.M88.4 R104, [R9+0x8000] ;  /* 0x008000000968783b */ /* 0x000fe20000000200 */
[C---:B-1----:R-:W-:Y:S03]  /*3430*/  HMMA.16816.F32.BF16 R24, R16.reuse, R144, RZ ;  /* 0x000000901018723c */ /* 0x042fe600000418ff */
[----:B------:R-:W-:Y:S05]  /*3440*/  LDSM.16.M88.4 R136, [R7+0x8880] ;  /* 0x008880000788783b */ /* 0x000fea0000000200 */
[----:B--2---:R-:W-:Y:S08]  /*3450*/  HMMA.16816.F32.BF16 R100, R16, R124, RZ ;  /* 0x0000007c1064723c */ /* 0x004ff000000418ff */
[----:B---3--:R-:W-:Y:S08]  /*3460*/  HMMA.16816.F32.BF16 R20, R12, R22, R92 ;  /* 0x000000160c14723c */ /* 0x008ff0000004185c */
[----:B----4-:R-:W-:Y:S08]  /*3470*/  HMMA.16816.F32.BF16 R92, R16, R88, RZ ;  /* 0x00000058105c723c */ /* 0x010ff000000418ff */
[----:B------:R-:W-:Y:S08]  /*3480*/  HMMA.16816.F32.BF16 R144, R12, R146, R24 ;  /* 0x000000920c90723c */ /* 0x000ff00000041818 */
[C---:B-----5:R-:W-:Y:S08]  /*3490*/  HMMA.16816.F32.BF16 R96, R16.reuse, R148, RZ ;  /* 0x000000941060723c */ /* 0x060ff000000418ff */
[C---:B------:R-:W-:Y:S08]  /*34a0*/  HMMA.16816.F32.BF16 R112, R16.reuse, R32, RZ ;  /* 0x000000201070723c */ /* 0x040ff000000418ff */
[C---:B------:R-:W-:Y:S08]  /*34b0*/  HMMA.16816.F32.BF16 R24, R16.reuse, R28, RZ ;  /* 0x0000001c1018723c */ /* 0x040ff000000418ff */
[----:B------:R-:W-:Y:S08]  /*34c0*/  HMMA.16816.F32.BF16 R16, R16, R128, RZ ;  /* 0x000000801010723c */ /* 0x000ff000000418ff */
[C---:B------:R-:W-:Y:S01]  /*34d0*/  HMMA.16816.F32.BF16 R124, R12.reuse, R126, R100 ;  /* 0x0000007e0c7c723c */ /* 0x040fe20000041864 */
[----:B------:R-:W0:Y:S07]  /*34e0*/  LDSM.16.M88.4 R100, [R9+0x8800] ;  /* 0x008800000964783b */ /* 0x000e2e0000000200 */
[C---:B------:R-:W-:Y:S01]  /*34f0*/  HMMA.16816.F32.BF16 R88, R12.reuse, R90, R92 ;  /* 0x0000005a0c58723c */ /* 0x040fe2000004185c */
[----:B------:R-:W1:Y:S07]  /*3500*/  LDSM.16.M88.4 R92, [R9+0x9800] ;  /* 0x00980000095c783b */ /* 0x000e6e0000000200 */
[C---:B------:R-:W-:Y:S01]  /*3510*/  HMMA.16816.F32.BF16 R148, R12.reuse, R150, R96 ;  /* 0x000000960c94723c */ /* 0x040fe20000041860 */
[----:B------:R-:W2:Y:S07]  /*3520*/  LDSM.16.M88.4 R96, [R9+0x9000] ;  /* 0x009000000960783b */ /* 0x000eae0000000200 */
[C---:B------:R-:W-:Y:S01]  /*3530*/  HMMA.16816.F32.BF16 R112, R12.reuse, R34, R112 ;  /* 0x000000220c70723c */ /* 0x040fe20000041870 */
[----:B------:R-:W-:Y:S07]  /*3540*/  LDSM.16.M88.4 R32, [R9+0xb000] ;  /* 0x00b000000920783b */ /* 0x000fee0000000200 */
[C---:B------:R-:W-:Y:S01]  /*3550*/  HMMA.16816.F32.BF16 R24, R12.reuse, R30, R24 ;  /* 0x0000001e0c18723c */ /* 0x040fe20000041818 */
[----:B------:R-:W3:Y:S07]  /*3560*/  LDSM.16.M88.4 R28, [R9+0xa800] ;  /* 0x00a80000091c783b */ /* 0x000eee0000000200 */
[----:B------:R-:W-:Y:S01]  /*3570*/  HMMA.16816.F32.BF16 R128, R12, R130, R16 ;  /* 0x000000820c80723c */ /* 0x000fe20000041810 */
[----:B------:R-:W4:Y:S04]  /*3580*/  LDSM.16.M88.4 R12, [R9+0xb800] ;  /* 0x00b80000090c783b */ /* 0x000f280000000200 */
[----:B------:R-:W5:Y:S03]  /*3590*/  LDSM.16.MT88.4 R16, [R4+0x3000] ;  /* 0x003000000410783b */ /* 0x000f660000004200 */
[C---:B0-----:R-:W-:Y:S08]  /*35a0*/  HMMA.16816.F32.BF16 R20, R116.reuse, R100, R20 ;  /* 0x000000647414723c */ /* 0x041ff00000041814 */
[C---:B------:R-:W-:Y:S08]  /*35b0*/  HMMA.16816.F32.BF16 R88, R116.reuse, R120, R88 ;  /* 0x000000787458723c */ /* 0x040ff00000041858 */
[C---:B-1----:R-:W-:Y:S08]  /*35c0*/  HMMA.16816.F32.BF16 R144, R116.reuse, R92, R144 ;  /* 0x0000005c7490723c */ /* 0x042ff00000041890 */
[C---:B------:R-:W-:Y:S08]  /*35d0*/  HMMA.16816.F32.BF16 R124, R116.reuse, R104, R124 ;  /* 0x00000068747c723c */ /* 0x040ff0000004187c */
[C---:B--2---:R-:W-:Y:S08]  /*35e0*/  HMMA.16816.F32.BF16 R148, R116.reuse, R96, R148 ;  /* 0x000000607494723c */ /* 0x044ff00000041894 */
[C---:B---3--:R-:W-:Y:S08]  /*35f0*/  HMMA.16816.F32.BF16 R112, R116.reuse, R28, R112 ;  /* 0x0000001c7470723c */ /* 0x048ff00000041870 */
[C---:B------:R-:W-:Y:S08]  /*3600*/  HMMA.16816.F32.BF16 R24, R116.reuse, R32, R24 ;  /* 0x000000207418723c */ /* 0x040ff00000041818 */
[----:B----4-:R-:W-:Y:S01]  /*3610*/  HMMA.16816.F32.BF16 R116, R116, R12, R128 ;  /* 0x0000000c7474723c */ /* 0x010fe20000041880 */
[----:B------:R-:W-:Y:S07]  /*3620*/  LDSM.16.M88.4 R128, [R7+0x8080] ;  /* 0x008080000780783b */ /* 0x000fee0000000200 */
[C---:B-----5:R-:W-:Y:S01]  /*3630*/  HMMA.16816.F32.BF16 R100, R16.reuse, R102, R20 ;  /* 0x000000661064723c */ /* 0x060fe20000041814 */
[----:B------:R-:W0:Y:S07]  /*3640*/  LDSM.16.MT88.4 R20, [R4+0x4000] ;  /* 0x004000000414783b */ /* 0x000e2e0000004200 */
[C---:B------:R-:W-:Y:S01]  /*3650*/  HMMA.16816.F32.BF16 R88, R16.reuse, R122, R88 ;  /* 0x0000007a1058723c */ /* 0x040fe20000041858 */
[----:B------:R-:W1:Y:S07]  /*3660*/  LDSM.16.M88.4 R120, [R7+0x9880] ;  /* 0x009880000778783b */ /* 0x000e6e0000000200 */
[C---:B------:R-:W-:Y:S01]  /*3670*/  HMMA.16816.F32.BF16 R92, R16.reuse, R94, R144 ;  /* 0x0000005e105c723c */ /* 0x040fe20000041890 */
[----:B------:R-:W-:Y:S07]  /*3680*/  LDSM.16.MT88.4 R144, [R4+0x5000] ;  /* 0x005000000490783b */ /* 0x000fee0000004200 */
[C---:B------:R-:W-:Y:S01]  /*3690*/  HMMA.16816.F32.BF16 R104, R16.reuse, R106, R124 ;  /* 0x0000006a1068723c */ /* 0x040fe2000004187c */
[----:B------:R-:W2:Y:S07]  /*36a0*/  LDSM.16.M88.4 R124, [R7+0x9080] ;  /* 0x00908000077c783b */ /* 0x000eae0000000200 */
[C---:B------:R-:W-:Y:S08]  /*36b0*/  HMMA.16816.F32.BF16 R96, R16.reuse, R98, R148 ;  /* 0x000000621060723c */ /* 0x040ff00000041894 */
[C---:B------:R-:W-:Y:S01]  /*36c0*/  HMMA.16816.F32.BF16 R28, R16.reuse, R30, R112 ;  /* 0x0000001e101c723c */ /* 0x040fe20000041870 */
[----:B------:R-:W-:Y:S07]  /*36d0*/  LDSM.16.M88.4 R112, [R7+0xa880] ;  /* 0x00a880000770783b */ /* 0x000fee0000000200 */
[C---:B------:R-:W-:Y:S01]  /*36e0*/  HMMA.16816.F32.BF16 R24, R16.reuse, R34, R24 ;  /* 0x000000221018723c */ /* 0x040fe20000041818 */
[----:B------:R-:W3:Y:S07]  /*36f0*/  LDSM.16.M88.4 R32, [R7+0xa080] ;  /* 0x00a080000720783b */ /* 0x000eee0000000200 */
[----:B------:R-:W-:Y:S01]  /*3700*/  HMMA.16816.F32.BF16 R116, R16, R14, R116 ;  /* 0x0000000e1074723c */ /* 0x000fe20000041874 */
[----:B------:R-:W4:Y:S04]  /*3710*/  LDSM.16.M88.4 R16, [R7+0xb080] ;  /* 0x00b080000710783b */ /* 0x000f280000000200 */
[----:B------:R-:W5:Y:S03]  /*3720*/  LDSM.16.M88.4 R12, [R7+0xb880] ;  /* 0x00b88000070c783b */ /* 0x000f660000000200 */
[C---:B0-----:R-:W-:Y:S08]  /*3730*/  HMMA.16816.F32.BF16 R100, R20.reuse, R136, R100 ;  /* 0x000000881464723c */ /* 0x041ff00000041864 */
[C---:B-1----:R-:W-:Y:S08]  /*3740*/  HMMA.16816.F32.BF16 R92, R20.reuse, R120, R92 ;  /* 0x00000078145c723c */ /* 0x042ff0000004185c */
[C---:B------:R-:W-:Y:S08]  /*3750*/  HMMA.16816.F32.BF16 R104, R20.reuse, R128, R104 ;  /* 0x000000801468723c */ /* 0x040ff00000041868 */
[C---:B--2---:R-:W-:Y:S08]  /*3760*/  HMMA.16816.F32.BF16 R96, R20.reuse, R124, R96 ;  /* 0x0000007c1460723c */ /* 0x044ff00000041860 */
[C---:B---3--:R-:W-:Y:S08]  /*3770*/  HMMA.16816.F32.BF16 R88, R20.reuse, R32, R88 ;  /* 0x000000201458723c */ /* 0x048ff00000041858 */
[C---:B------:R-:W-:Y:S08]  /*3780*/  HMMA.16816.F32.BF16 R28, R20.reuse, R112, R28 ;  /* 0x00000070141c723c */ /* 0x040ff0000004181c */
[C---:B----4-:R-:W-:Y:S08]  /*3790*/  HMMA.16816.F32.BF16 R24, R20.reuse, R16, R24 ;  /* 0x000000101418723c */ /* 0x050ff00000041818 */
[----:B-----5:R-:W-:Y:S01]  /*37a0*/  HMMA.16816.F32.BF16 R20, R20, R12, R116 ;  /* 0x0000000c1414723c */ /* 0x020fe20000041874 */
[----:B------:R-:W-:Y:S07]  /*37b0*/  LDSM.16.M88.4 R116, [R9+0xa080] ;  /* 0x00a080000974783b */ /* 0x000fee0000000200 */
[C---:B------:R-:W-:Y:S01]  /*37c0*/  HMMA.16816.F32.BF16 R136, R144.reuse, R138, R100 ;  /* 0x0000008a9088723c */ /* 0x040fe20000041864 */
[----:B------:R-:W-:Y:S07]  /*37d0*/  LDSM.16.MT88.4 R100, [R4+0x6000] ;  /* 0x006000000464783b */ /* 0x000fee0000004200 */
[C---:B------:R-:W-:Y:S01]  /*37e0*/  HMMA.16816.F32.BF16 R120, R144.reuse, R122, R92 ;  /* 0x0000007a9078723c */ /* 0x040fe2000004185c */
[----:B------:R-:W0:Y:S07]  /*37f0*/  LDSM.16.M88.4 R92, [R9+0x8880] ;  /* 0x00888000095c783b */ /* 0x000e2e0000000200 */
[C---:B------:R-:W-:Y:S01]  /*3800*/  HMMA.16816.F32.BF16 R128, R144.reuse, R130, R104 ;  /* 0x000000829080723c */ /* 0x040fe20000041868 */
[----:B------:R-:W1:Y:S07]  /*3810*/  LDSM.16.M88.4 R104, [R9+0xb080] ;  /* 0x00b080000968783b */ /* 0x000e6e0000000200 */
[C---:B------:R-:W-:Y:S01]  /*3820*/  HMMA.16816.F32.BF16 R124, R144.reuse, R126, R96 ;  /* 0x0000007e907c723c */ /* 0x040fe20000041860 */
[----:B------:R-:W-:Y:S07]  /*3830*/  LDSM.16.M88.4 R96, [R9+0x9080] ;  /* 0x009080000960783b */ /* 0x000fee0000000200 */
[C---:B------:R-:W-:Y:S01]  /*3840*/  HMMA.16816.F32.BF16 R32, R144.reuse, R34, R88 ;  /* 0x000000229020723c */ /* 0x040fe20000041858 */
[----:B------:R-:W-:Y:S07]  /*3850*/  LDSM.16.M88.4 R88, [R9+0x8080] ;  /* 0x008080000958783b */ /* 0x000fee0000000200 */
[C---:B------:R-:W-:Y:S01]  /*3860*/  HMMA.16816.F32.BF16 R112, R144.reuse, R114, R28 ;  /* 0x000000729070723c */ /* 0x040fe2000004181c */
[----:B------:R-:W-:Y:S07]  /*3870*/  LDSM.16.M88.4 R28, [R9+0xb880] ;  /* 0x00b88000091c783b */ /* 0x000fee0000000200 */
[C---:B------:R-:W-:Y:S01]  /*3880*/  HMMA.16816.F32.BF16 R16, R144.reuse, R18, R24 ;  /* 0x000000129010723c */ /* 0x040fe20000041818 */
[----:B------:R-:W2:Y:S07]  /*3890*/  LDSM.16.M88.4 R24, [R9+0xa880] ;  /* 0x00a880000918783b */ /* 0x000eae0000000200 */
[----:B------:R-:W-:Y:S01]  /*38a0*/  HMMA.16816.F32.BF16 R144, R144, R14, R20 ;  /* 0x0000000e9090723c */ /* 0x000fe20000041814 */
[----:B------:R-:W3:Y:S04]  /*38b0*/  LDSM.16.MT88.4 R20, [R4+0x7000] ;  /* 0x007000000414783b */ /* 0x000ee80000004200 */
[----:B------:R4:W5:Y:S03]  /*38c0*/  LDSM.16.M88.4 R12, [R9+0x9880] ;  /* 0x00988000090c783b */ /* 0x0009660000000200 */
[C---:B0-----:R-:W-:Y:S01]  /*38d0*/  HMMA.16816.F32.BF16 R136, R100.reuse, R92, R136 ;  /* 0x0000005c6488723c */ /* 0x041fe20000041888 */
[----:B------:R-:W4:Y:S07]  /*38e0*/  S2R R152, SR_TID.X ;  /* 0x0000000000987919 */ /* 0x000f2e0000002100 */
[C---:B-1----:R-:W-:Y:S08]  /*38f0*/  HMMA.16816.F32.BF16 R16, R100.reuse, R104, R16 ;  /* 0x000000686410723c */ /* 0x042ff00000041810 */
[----:B--2---:R-:W-:Y:S01]  /*3900*/  HMMA.16816.F32.BF16 R112, R100, R24, R112 ;  /* 0x000000186470723c */ /* 0x004fe20000041870 */
[----:B----4-:R-:W-:-:S07]  /*3910*/  LOP3.LUT R9, R152, 0x3, RZ, 0xc0, !PT ;  /* 0x0000000398097812 */ /* 0x010fce00078ec0ff */
[----:B---3--:R-:W-:Y:S01]  /*3920*/  HMMA.16816.F32.BF16 R92, R20, R94, R136 ;  /* 0x0000005e145c723c */ /* 0x008fe20000041888 */
[----:B------:R-:W-:-:S04]  /*3930*/  LEA R9, P0, R9, UR4, 0x1 ;  /* 0x0000000409097c11 */ /* 0x000fc8000f8008ff */
[C---:B------:R-:W-:Y:S01]  /*3940*/  IADD3 R10, P1, R9.reuse, 0x9, RZ ;  /* 0x00000009090a7810 */ /* 0x040fe20007f3e0ff */
[----:B------:R-:W-:Y:S01]  /*3950*/  IMAD.X R38, RZ, RZ, UR5, P0 ;  /* 0x00000005ff267e24 */ /* 0x000fe200080e06ff */
[----:B------:R-:W-:Y:S01]  /*3960*/  IADD3 R152, R2, 0x8, RZ ;  /* 0x0000000802987810 */ /* 0x000fe20007ffe0ff */
[----:B------:R-:W-:Y:S01]  /*3970*/  HMMA.16816.F32.BF16 R128, R100, R88, R128 ;  /* 0x000000586480723c */ /* 0x000fe20000041880 */
[C---:B------:R-:W-:Y:S01]  /*3980*/  ISETP.GT.U32.AND P5, PT, R10.reuse, R2, PT ;  /* 0x000000020a00720c */ /* 0x040fe20003fa4070 */
[----:B------:R-:W-:Y:S01]  /*3990*/  IMAD.X R11, RZ, RZ, R38, P1 ;  /* 0x000000ffff0b7224 */ /* 0x000fe200008e0626 */
[----:B------:R-:W-:Y:S02]  /*39a0*/  ISETP.GT.U32.AND P2, PT, R10, R152, PT ;  /* 0x000000980a00720c */ /* 0x000fe40003f44070 */
[----:B------:R-:W-:-:S03]  /*39b0*/  IADD3 R10, P0, R9, 0x10, RZ ;  /* 0x00000010090a7810 */ /* 0x000fc60007f1e0ff */
[----:B------:R-:W-:Y:S01]  /*39c0*/  HMMA.16816.F32.BF16 R124, R100, R96, R124 ;  /* 0x00000060647c723c */ /* 0x000fe2000004187c */
[----:B------:R-:W-:Y:S02]  /*39d0*/  ISETP.GT.U32.AND.EX P5, PT, R11, RZ, PT, P5 ;  /* 0x000000ff0b00720c */ /* 0x000fe40003fa4150 */
[----:B------:R-:W-:-:S05]  /*39e0*/  IADD3 R24, P4, R9, 0x11, RZ ;  /* 0x0000001109187810 */ /* 0x000fca0007f9e0ff */
[----:B-----5:R-:W-:Y:S01]  /*39f0*/  HMMA.16816.F32.BF16 R120, R100, R12, R120 ;  /* 0x0000000c6478723c */ /* 0x020fe20000041878 */
[----:B------:R-:W-:Y:S01]  /*3a00*/  FMUL R93, R93, c[0x0][0x188] ;  /* 0x000062005d5d7a20 */ /* 0x000fe20000400000 */
[----:B------:R-:W-:-:S06]  /*3a10*/  ISETP.GT.U32.AND P6, PT, R10, R2, PT ;  /* 0x000000020a00720c */ /* 0x000fcc0003fc4070 */
[----:B------:R-:W-:Y:S01]  /*3a20*/  HMMA.16816.F32.BF16 R32, R100, R116, R32 ;  /* 0x000000746420723c */ /* 0x000fe20000041820 */
[----:B------:R-:W-:-:S07]  /*3a30*/  ISETP.GT.U32.AND P3, PT, R10, R152, PT ;  /* 0x000000980a00720c */ /* 0x000fce0003f64070 */
[----:B------:R-:W-:Y:S01]  /*3a40*/  HMMA.16816.F32.BF16 R100, R100, R28, R144 ;  /* 0x0000001c6464723c */ /* 0x000fe20000041890 */
[----:B------:R-:W-:Y:S01]  /*3a50*/  FSEL R10, R93, -INF , !P5 ;  /* 0xff8000005d0a7808 */ /* 0x000fe20006800000 */
[----:B------:R-:W-:Y:S01]  /*3a60*/  IMAD.WIDE R104, R6, 0x2, R236 ;  /* 0x0000000206687825 */ /* 0x000fe200078e02ec */
[C---:B------:R-:W-:Y:S02]  /*3a70*/  ISETP.GT.U32.AND P1, PT, R24.reuse, R2, PT ;  /* 0x000000021800720c */ /* 0x040fe40003f24070 */
[----:B------:R-:W-:Y:S01]  /*3a80*/  ISETP.GT.U32.AND P5, PT, R24, R152, PT ;  /* 0x000000981800720c */ /* 0x000fe20003fa4070 */
[C---:B------:R-:W-:Y:S01]  /*3a90*/  IMAD.WIDE R116, R6.reuse, 0x2, R240 ;  /* 0x0000000206747825 */ /* 0x040fe200078e02f0 */
[----:B------:R0:W2:Y:S01]  /*3aa0*/  LDG.E.U16 R39, [R104.64] ;  /* 0x0000000668277981 */ /* 0x0000a2000c1e1500 */
[C---:B------:R-:W-:Y:S02]  /*3ab0*/  HMMA.16816.F32.BF16 R24, R20.reuse, R26, R112 ;  /* 0x0000001a1418723c */ /* 0x040fe40000041870 */
[C---:B------:R-:W-:Y:S01]  /*3ac0*/  IMAD.WIDE R28, R6.reuse, 0x2, R234 ;  /* 0x00000002061c7825 */ /* 0x040fe200078e02ea */
[----:B------:R1:W3:Y:S04]  /*3ad0*/  LDG.E.U16 R93, [R116.64] ;  /* 0x00000006745d7981 */ /* 0x0002e8000c1e1500 */
[C---:B------:R-:W-:Y:S01]  /*3ae0*/  IMAD.WIDE R112, R6.reuse, 0x2, R242 ;  /* 0x0000000206707825 */ /* 0x040fe200078e02f2 */
[----:B------:R-:W-:Y:S03]  /*3af0*/  HMMA.16816.F32.BF16 R16, R20, R106, R16 ;  /* 0x0000006a1410723c */ /* 0x000fe60000041810 */
[----:B0-----:R-:W-:-:S02]  /*3b00*/  IMAD.WIDE R104, R6, 0x2, R232 ;  /* 0x0000000206687825 */ /* 0x001fc400078e02e8 */
[----:B------:R0:W4:Y:S02]  /*3b10*/  LDG.E.U16 R112, [R112.64] ;  /* 0x0000000670707981 */ /* 0x000124000c1e1500 */
[C---:B------:R-:W-:Y:S02]  /*3b20*/  IMAD.WIDE R106, R6.reuse, 0x2, R230 ;  /* 0x00000002066a7825 */ /* 0x040fe400078e02e6 */
[----:B------:R5:W2:Y:S02]  /*3b30*/  LDG.E.U16 R104, [R104.64] ;  /* 0x0000000668687981 */ /* 0x000aa4000c1e1500 */
[C---:B-1----:R-:W-:Y:S02]  /*3b40*/  IMAD.WIDE R116, R6.reuse, 0x2, R228 ;  /* 0x0000000206747825 */ /* 0x042fe400078e02e4 */
[----:B------:R1:W2:Y:S04]  /*3b50*/  LDG.E.U16 R106, [R106.64] ;  /* 0x000000066a6a7981 */ /* 0x0002a8000c1e1500 */
[----:B0-----:R0:W2:Y:S01]  /*3b60*/  LDG.E.U16 R113, [R28.64] ;  /* 0x000000061c717981 */ /* 0x0010a2000c1e1500 */
[----:B------:R-:W-:Y:S03]  /*3b70*/  HMMA.16816.F32.BF16 R88, R20, R90, R128 ;  /* 0x0000005a1458723c */ /* 0x000fe60000041880 */
[----:B-----5:R5:W2:Y:S01]  /*3b80*/  LDG.E.U16 R105, [R116.64] ;  /* 0x0000000674697981 */ /* 0x020aa2000c1e1500 */
[----:B0-----:R-:W-:-:S04]  /*3b90*/  IMAD.WIDE R28, R6, 0x2, R226 ;  /* 0x00000002061c7825 */ /* 0x001fc800078e02e2 */
[C---:B------:R-:W-:Y:S01]  /*3ba0*/  HMMA.16816.F32.BF16 R96, R20.reuse, R98, R124 ;  /* 0x000000621460723c */ /* 0x040fe2000004187c */
[C---:B-----5:R-:W-:Y:S01]  /*3bb0*/  IMAD.WIDE R116, R6.reuse, 0x2, R224 ;  /* 0x0000000206747825 */ /* 0x060fe200078e02e0 */
[----:B-1----:R0:W5:Y:S06]  /*3bc0*/  LDG.E.U16 R107, [R28.64] ;  /* 0x000000061c6b7981 */ /* 0x00216c000c1e1500 */
[----:B------:R-:W-:Y:S01]  /*3bd0*/  HMMA.16816.F32.BF16 R12, R20, R14, R120 ;  /* 0x0000000e140c723c */ /* 0x000fe20000041878 */
[----:B------:R1:W2:Y:S01]  /*3be0*/  LDG.E.U16 R117, [R116.64] ;  /* 0x0000000674757981 */ /* 0x0002a2000c1e1500 */
[----:B------:R-:W-:-:S04]  /*3bf0*/  IMAD.WIDE R124, R6, 0x2, R210 ;  /* 0x00000002067c7825 */ /* 0x000fc800078e02d2 */
[C---:B0-----:R-:W-:Y:S02]  /*3c00*/  IMAD.WIDE R28, R6.reuse, 0x2, R216 ;  /* 0x00000002061c7825 */ /* 0x041fe400078e02d8 */
[C---:B------:R-:W-:Y:S01]  /*3c10*/  HMMA.16816.F32.BF16 R32, R20.reuse, R118, R32 ;  /* 0x000000761420723c */ /* 0x040fe20000041820 */
[----:B------:R0:W2:Y:S04]  /*3c20*/  LDG.E.U16 R124, [R124.64] ;  /* 0x000000067c7c7981 */ /* 0x0000a8000c1e1500 */
[----:B-1----:R1:W2:Y:S03]  /*3c30*/  LDG.E.U16 R116, [R28.64] ;  /* 0x000000061c747981 */ /* 0x0022a6000c1e1500 */
[----:B------:R-:W-:Y:S07]  /*3c40*/  HMMA.16816.F32.BF16 R20, R20, R30, R100 ;  /* 0x0000001e1414723c */ /* 0x000fee0000041864 */
[----:B------:R-:W-:-:S04]  /*3c50*/  IMAD.WIDE R30, R6, 0x2, R218 ;  /* 0x00000002061e7825 */ /* 0x000fc800078e02da */
[C---:B------:R-:W-:Y:S01]  /*3c60*/  IMAD.WIDE R102, R6.reuse, 0x2, R222 ;  /* 0x0000000206667825 */ /* 0x040fe200078e02de */
[----:B------:R0:W2:Y:S03]  /*3c70*/  LDG.E.U16 R129, [R30.64] ;  /* 0x000000061e817981 */ /* 0x0000a6000c1e1500 */
[C---:B-1----:R-:W-:Y:S01]  /*3c80*/  IMAD.WIDE R28, R6.reuse, 0x2, R206 ;  /* 0x00000002061c7825 */ /* 0x042fe200078e02ce */
[----:B------:R1:W2:Y:S03]  /*3c90*/  LDG.E.U16 R123, [R102.64] ;  /* 0x00000006667b7981 */ /* 0x0002a6000c1e1500 */
[C---:B------:R-:W-:Y:S01]  /*3ca0*/  IMAD.WIDE R114, R6.reuse, 0x2, R238 ;  /* 0x0000000206727825 */ /* 0x040fe200078e02ee */
[----:B0-----:R0:W2:Y:S03]  /*3cb0*/  LDG.E.U16 R125, [R28.64] ;  /* 0x000000061c7d7981 */ /* 0x0010a6000c1e1500 */
[----:B------:R-:W-:-:S02]  /*3cc0*/  IMAD.WIDE R30, R6, 0x2, R214 ;  /* 0x00000002061e7825 */ /* 0x000fc400078e02d6 */
[----:B------:R0:W2:Y:S02]  /*3cd0*/  LDG.E.U16 R114, [R114.64] ;  /* 0x0000000672727981 */ /* 0x0000a4000c1e1500 */
[C---:B-1----:R-:W-:Y:S02]  /*3ce0*/  IMAD.WIDE R102, R6.reuse, 0x2, R212 ;  /* 0x0000000206667825 */ /* 0x042fe400078e02d4 */
[----:B------:R1:W2:Y:S02]  /*3cf0*/  LDG.E.U16 R128, [R30.64] ;  /* 0x000000061e807981 */ /* 0x0002a4000c1e1500 */
[C---:B0-----:R-:W-:Y:S02]  /*3d00*/  IMAD.WIDE R28, R6.reuse, 0x2, R198 ;  /* 0x00000002061c7825 */ /* 0x041fe400078e02c6 */
[----:B------:R0:W2:Y:S02]  /*3d10*/  LDG.E.U16 R115, [R102.64] ;  /* 0x0000000666737981 */ /* 0x0000a4000c1e1500 */
[----:B-1----:R-:W-:-:S02]  /*3d20*/  IMAD.WIDE R30, R6, 0x2, R202 ;  /* 0x00000002061e7825 */ /* 0x002fc400078e02ca */
[----:B------:R1:W2:Y:S04]  /*3d30*/  LDG.E.U16 R121, [R28.64] ;  /* 0x000000061c797981 */ /* 0x0002a8000c1e1500 */
[----:B------:R1:W2:Y:S01]  /*3d40*/  LDG.E.U16 R122, [R30.64] ;  /* 0x000000061e7a7981 */ /* 0x0002a2000c1e1500 */
[----:B0-----:R-:W-:-:S04]  /*3d50*/  IMAD.WIDE R102, R6, 0x2, R208 ;  /* 0x0000000206667825 */ /* 0x001fc800078e02d0 */
[C---:B-1----:R-:W-:Y:S02]  /*3d60*/  IMAD.WIDE R28, R6.reuse, 0x2, R194 ;  /* 0x00000002061c7825 */ /* 0x042fe400078e02c2 */
[----:B------:R0:W2:Y:S02]  /*3d70*/  LDG.E.U16 R102, [R102.64] ;  /* 0x0000000666667981 */ /* 0x0000a4000c1e1500 */
[C---:B------:R-:W-:Y:S02]  /*3d80*/  IMAD.WIDE R30, R6.reuse, 0x2, R204 ;  /* 0x00000002061e7825 */ /* 0x040fe400078e02cc */
[----:B------:R1:W2:Y:S02]  /*3d90*/  LDG.E.U16 R120, [R28.64] ;  /* 0x000000061c787981 */ /* 0x0002a4000c1e1500 */
[C---:B------:R-:W-:Y:S02]  /*3da0*/  IMAD.WIDE R118, R6.reuse, 0x2, R190 ;  /* 0x0000000206767825 */ /* 0x040fe400078e02be */
[----:B0-----:R0:W2:Y:S02]  /*3db0*/  LDG.E.U16 R103, [R30.64] ;  /* 0x000000061e677981 */ /* 0x0010a4000c1e1500 */
[----:B------:R-:W-:-:S02]  /*3dc0*/  IMAD.WIDE R100, R6, 0x2, R220 ;  /* 0x0000000206647825 */ /* 0x000fc400078e02dc */
[----:B------:R0:W2:Y:S02]  /*3dd0*/  LDG.E.U16 R118, [R118.64] ;  /* 0x0000000676767981 */ /* 0x0000a4000c1e1500 */
[C---:B-1----:R-:W-:Y:S02]  /*3de0*/  IMAD.WIDE R28, R6.reuse, 0x2, R182 ;  /* 0x00000002061c7825 */ /* 0x042fe400078e02b6 */
[----:B------:R1:W2:Y:S02]  /*3df0*/  LDG.E.U16 R101, [R100.64] ;  /* 0x0000000664657981 */ /* 0x0002a4000c1e1500 */
[C---:B0-----:R-:W-:Y:S02]  /*3e00*/  IMAD.WIDE R30, R6.reuse, 0x2, R186 ;  /* 0x00000002061e7825 */ /* 0x041fe400078e02ba */
[----:B------:R0:W2:Y:S02]  /*3e10*/  LDG.E.U16 R130, [R28.64] ;  /* 0x000000061c827981 */ /* 0x0000a4000c1e1500 */
[----:B------:R-:W-:-:S02]  /*3e20*/  IMAD.WIDE R126, R6, 0x2, R200 ;  /* 0x00000002067e7825 */ /* 0x000fc400078e02c8 */
[----:B------:R0:W2:Y:S04]  /*3e30*/  LDG.E.U16 R119, [R30.64] ;  /* 0x000000061e777981 */ /* 0x0000a8000c1e1500 */
[----:B-1----:R1:W2:Y:S01]  /*3e40*/  LDG.E.U16 R100, [R126.64] ;  /* 0x000000067e647981 */ /* 0x0022a2000c1e1500 */
[----:B0-----:R-:W-:-:S04]  /*3e50*/  IMAD.WIDE R28, R6, 0x2, R196 ;  /* 0x00000002061c7825 */ /* 0x001fc800078e02c4 */
[C---:B------:R-:W-:Y:S01]  /*3e60*/  IMAD.WIDE R30, R6.reuse, 0x2, R192 ;  /* 0x00000002061e7825 */ /* 0x040fe200078e02c0 */
[----:B-1----:R0:W2:Y:S04]  /*3e70*/  LDG.E.U16 R126, [R28.64] ;  /* 0x000000061c7e7981 */ /* 0x0020a8000c1e1500 */
[----:B------:R1:W2:Y:S01]  /*3e80*/  LDG.E.U16 R127, [R30.64] ;  /* 0x000000061e7f7981 */ /* 0x0002a2000c1e1500 */
[----:B0-----:R-:W-:-:S04]  /*3e90*/  IMAD.WIDE R28, R6, 0x2, R188 ;  /* 0x00000002061c7825 */ /* 0x001fc800078e02bc */
[C---:B-1----:R-:W-:Y:S01]  /*3ea0*/  IMAD.WIDE R30, R6.reuse, 0x2, R184 ;  /* 0x00000002061e7825 */ /* 0x042fe200078e02b8 */
[----:B------:R0:W2:Y:S04]  /*3eb0*/  LDG.E.U16 R131, [R28.64] ;  /* 0x000000061c837981 */ /* 0x0000a8000c1e1500 */
[----:B------:R1:W2:Y:S01]  /*3ec0*/  LDG.E.U16 R136, [R30.64] ;  /* 0x000000061e887981 */ /* 0x0002a2000c1e1500 */
[----:B0-----:R-:W-:-:S05]  /*3ed0*/  IMAD.WIDE R28, R6, 0x2, R180 ;  /* 0x00000002061c7825 */ /* 0x001fca00078e02b4 */
[----:B------:R0:W2:Y:S01]  /*3ee0*/  LDG.E.U16 R137, [R28.64] ;  /* 0x000000061c897981 */ /* 0x0000a2000c1e1500 */
[----:B------:R-:W-:Y:S01]  /*3ef0*/  FMUL R95, R95, c[0x0][0x188] ;  /* 0x000062005f5f7a20 */ /* 0x000fe20000400000 */
[----:B------:R-:W-:Y:S01]  /*3f00*/  ISETP.GT.U32.AND.EX P2, PT, R11, RZ, PT, P2 ;  /* 0x000000ff0b00720c */ /* 0x000fe20003f44120 */
[----:B-1----:R-:W-:Y:S01]  /*3f10*/  IMAD.X R30, RZ, RZ, R38, P0 ;  /* 0x000000ffff1e7224 */ /* 0x002fe200000e0626 */
[----:B------:R-:W-:Y:S02]  /*3f20*/  BAR.SYNC.DEFER_BLOCKING 0x0 ;  /* 0x0000000000007b1d */ /* 0x000fe40000010000 */
[----:B------:R-:W-:Y:S01]  /*3f30*/  FSEL R95, R95, -INF , !P2 ;  /* 0xff8000005f5f7808 */ /* 0x000fe20005000000 */
[----:B------:R-:W-:Y:S01]  /*3f40*/  FMUL R96, R96, c[0x0][0x188] ;  /* 0x0000620060607a20 */ /* 0x000fe20000400000 */
[----:B------:R-:W-:Y:S02]  /*3f50*/  IADD3 R31, P2, R9, 0x18, RZ ;  /* 0x00000018091f7810 */ /* 0x000fe40007f5e0ff */
[----:B------:R-:W-:-:S02]  /*3f60*/  IADD3.X R11, RZ, R38, RZ, P4, !PT ;  /* 0x00000026ff0b7210 */ /* 0x000fc400027fe4ff */
[----:B------:R-:W-:Y:S01]  /*3f70*/  ISETP.GT.U32.AND.EX P6, PT, R30, RZ, PT, P6 ;  /* 0x000000ff1e00720c */ /* 0x000fe20003fc4160 */
[----:B------:R-:W-:Y:S01]  /*3f80*/  FMUL R97, R97, c[0x0][0x188] ;  /* 0x0000620061617a20 */ /* 0x000fe20000400000 */
[C---:B------:R-:W-:Y:S02]  /*3f90*/  ISETP.GT.U32.AND P0, PT, R31.reuse, R2, PT ;  /* 0x000000021f00720c */ /* 0x040fe40003f04070 */
[----:B------:R-:W-:Y:S01]  /*3fa0*/  ISETP.GT.U32.AND P4, PT, R31, R152, PT ;  /* 0x000000981f00720c */ /* 0x000fe20003f84070 */
[----:B------:R-:W-:Y:S01]  /*3fb0*/  FMUL R31, R98, c[0x0][0x188] ;  /* 0x00006200621f7a20 */ /* 0x000fe20000400000 */
[----:B------:R-:W-:Y:S02]  /*3fc0*/  ISETP.GT.U32.AND.EX P3, PT, R30, RZ, PT, P3 ;  /* 0x000000ff1e00720c */ /* 0x000fe40003f64130 */
[----:B------:R-:W-:Y:S02]  /*3fd0*/  ISETP.GT.U32.AND.EX P1, PT, R11, RZ, PT, P1 ;  /* 0x000000ff0b00720c */ /* 0x000fe40003f24110 */
[----:B------:R-:W-:-:S02]  /*3fe0*/  FSEL R166, R96, -INF , !P6 ;  /* 0xff80000060a67808 */ /* 0x000fc40007000000 */
[----:B0-----:R-:W-:Y:S01]  /*3ff0*/  IADD3 R28, P6, R9, 0x19, RZ ;  /* 0x00000019091c7810 */ /* 0x001fe20007fde0ff */
[----:B------:R-:W-:Y:S01]  /*4000*/  FMUL R30, R99, c[0x0][0x188] ;  /* 0x00006200631e7a20 */ /* 0x000fe20000400000 */
[----:B------:R-:W-:Y:S02]  /*4010*/  FSEL R31, R31, -INF , !P3 ;  /* 0xff8000001f1f7808 */ /* 0x000fe40005800000 */
[----:B------:R-:W-:Y:S02]  /*4020*/  FSEL R167, R97, -INF , !P1 ;  /* 0xff80000061a77808 */ /* 0x000fe40004800000 */
[C---:B------:R-:W-:Y:S02]  /*4030*/  ISETP.GT.U32.AND P3, PT, R28.reuse, R2, PT ;  /* 0x000000021c00720c */ /* 0x040fe40003f64070 */
[----:B------:R-:W-:Y:S02]  /*4040*/  ISETP.GT.U32.AND P1, PT, R28, R152, PT ;  /* 0x000000981c00720c */ /* 0x000fe40003f24070 */
[----:B------:R-:W-:Y:S01]  /*4050*/  ISETP.GT.U32.AND.EX P5, PT, R11, RZ, PT, P5 ;  /* 0x000000ff0b00720c */ /* 0x000fe20003fa4150 */
[----:B------:R-:W-:Y:S01]  /*4060*/  IMAD.X R11, RZ, RZ, R38, P2 ;  /* 0x000000ffff0b7224 */ /* 0x000fe200010e0626 */
[----:B------:R-:W-:-:S02]  /*4070*/  LOP3.LUT R28, R9, 0x21, RZ, 0xfc, !PT ;  /* 0x00000021091c7812 */ /* 0x000fc400078efcff */
[----:B------:R-:W-:Y:S01]  /*4080*/  FSEL R30, R30, -INF , !P5 ;  /* 0xff8000001e1e7808 */ /* 0x000fe20006800000 */
[----:B------:R-:W-:Y:S01]  /*4090*/  FMUL R14, R14, c[0x0][0x188] ;  /* 0x000062000e0e7a20 */ /* 0x000fe20000400000 */
[C---:B------:R-:W-:Y:S02]  /*40a0*/  ISETP.GT.U32.AND P5, PT, R28.reuse, R152, PT ;  /* 0x000000981c00720c */ /* 0x040fe40003fa4070 */
[----:B------:R-:W-:Y:S01]  /*40b0*/  ISETP.GT.U32.AND P2, PT, R28, R2, PT ;  /* 0x000000021c00720c */ /* 0x000fe20003f44070 */
[----:B------:R-:W-:Y:S01]  /*40c0*/  IMAD.X R28, RZ, RZ, R38, P6 ;  /* 0x000000ffff1c7224 */ /* 0x000fe200030e0626 */
[----:B------:R-:W-:Y:S01]  /*40d0*/  ISETP.GT.U32.AND.EX P4, PT, R11, RZ, PT, P4 ;  /* 0x000000ff0b00720c */ /* 0x000fe20003f84140 */
[----:B------:R-:W-:Y:S01]  /*40e0*/  FMUL R13, R13, c[0x0][0x188] ;  /* 0x000062000d0d7a20 */ /* 0x000fe20000400000 */
[----:B------:R-:W-:Y:S01]  /*40f0*/  ISETP.GT.U32.AND.EX P0, PT, R11, RZ, PT, P0 ;  /* 0x000000ff0b00720c */ /* 0x000fe20003f04100 */
[----:B------:R-:W-:Y:S01]  /*4100*/  FMUL R165, R12, c[0x0][0x188] ;  /* 0x000062000ca57a20 */ /* 0x000fe20000400000 */
[----:B------:R-:W-:-:S02]  /*4110*/  ISETP.GT.U32.AND.EX P3, PT, R28, RZ, PT, P3 ;  /* 0x000000ff1c00720c */ /* 0x000fc40003f64130 */
[----:B------:R-:W-:Y:S02]  /*4120*/  FSEL R29, R14, -INF , !P4 ;  /* 0xff8000000e1d7808 */ /* 0x000fe40006000000 */
[C---:B------:R-:W-:Y:S02]  /*4130*/  IADD3 R11, P4, R9.reuse, 0x8, RZ ;  /* 0x00000008090b7810 */ /* 0x040fe40007f9e0ff */
[----:B------:R-:W-:Y:S01]  /*4140*/  LOP3.LUT R12, R9, 0x28, RZ, 0xfc, !PT ;  /* 0x00000028090c7812 */ /* 0x000fe200078efcff */
[----:B------:R-:W-:Y:S01]  /*4150*/  FMUL R15, R15, c[0x0][0x188] ;  /* 0x000062000f0f7a20 */ /* 0x000fe20000400000 */
[----:B------:R-:W-:Y:S02]  /*4160*/  FSEL R164, R13, -INF , !P3 ;  /* 0xff8000000da47808 */ /* 0x000fe40005800000 */
[----:B------:R-:W-:Y:S02]  /*4170*/  FSEL R165, R165, -INF , !P0 ;  /* 0xff800000a5a57808 */ /* 0x000fe40004000000 */
[----:B------:R-:W-:-:S02]  /*4180*/  ISETP.GT.U32.AND.EX P1, PT, R28, RZ, PT, P1 ;  /* 0x000000ff1c00720c */ /* 0x000fc40003f24110 */
[----:B------:R-:W-:Y:S02]  /*4190*/  ISETP.GT.U32.AND P3, PT, R11, R2, PT ;  /* 0x000000020b00720c */ /* 0x000fe40003f64070 */
[C---:B------:R-:W-:Y:S02]  /*41a0*/  ISETP.GT.U32.AND P0, PT, R12.reuse, R152, PT ;  /* 0x000000980c00720c */ /* 0x040fe40003f04070 */
[----:B------:R-:W-:Y:S01]  /*41b0*/  ISETP.GT.U32.AND P6, PT, R12, R2, PT ;  /* 0x000000020c00720c */ /* 0x000fe20003fc4070 */
[----:B------:R-:W-:Y:S01]  /*41c0*/  IMAD.X R12, RZ, RZ, R38, P4 ;  /* 0x000000ffff0c7224 */ /* 0x000fe200020e0626 */
[----:B------:R-:W-:Y:S02]  /*41d0*/  LOP3.LUT R11, R9, 0x29, RZ, 0xfc, !PT ;  /* 0x00000029090b7812 */ /* 0x000fe400078efcff */
[----:B------:R-:W-:Y:S02]  /*41e0*/  FSEL R28, R15, -INF , !P1 ;  /* 0xff8000000f1c7808 */ /* 0x000fe40004800000 */
[----:B------:R-:W-:-:S02]  /*41f0*/  ISETP.GT.U32.AND P4, PT, R11, R152, PT ;  /* 0x000000980b00720c */ /* 0x000fc40003f84070 */
[-C--:B------:R-:W-:Y:S01]  /*4200*/  ISETP.GT.U32.AND P1, PT, R11, R2.reuse, PT ;  /* 0x000000020b00720c */ /* 0x080fe20003f24070 */
[----:B------:R-:W-:Y:S01]  /*4210*/  FMUL R11, R33, c[0x0][0x188] ;  /* 0x00006200210b7a20 */ /* 0x000fe20000400000 */
[----:B------:R-:W-:Y:S02]  /*4220*/  ISETP.GT.U32.AND.EX P3, PT, R12, RZ, PT, P3 ;  /* 0x000000ff0c00720c */ /* 0x000fe40003f64130 */
[----:B------:R-:W-:Y:S02]  /*4230*/  ISETP.GT.U32.AND.EX P2, PT, R38, RZ, PT, P2 ;  /* 0x000000ff2600720c */ /* 0x000fe40003f44120 */
[----:B------:R-:W-:Y:S02]  /*4240*/  LOP3.LUT R12, R9, 0x30, RZ, 0xfc, !PT ;  /* 0x00000030090c7812 */ /* 0x000fe400078efcff */
[----:B------:R-:W-:Y:S02]  /*4250*/  FSEL R11, R11, -INF , !P2 ;  /* 0xff8000000b0b7808 */ /* 0x000fe40005000000 */
[----:B------:R-:W-:Y:S01]  /*4260*/  ISETP.GT.U32.AND P2, PT, R12, R2, PT ;  /* 0x000000020c00720c */ /* 0x000fe20003f44070 */
[----:B------:R-:W-:Y:S01]  /*4270*/  FMUL R13, R24, c[0x0][0x188] ;  /* 0x00006200180d7a20 */ /* 0x000fe20000400000 */
[----:B------:R-:W-:Y:S01]  /*4280*/  ISETP.GT.U32.AND.EX P6, PT, R38, RZ, PT, P6 ;  /* 0x000000ff2600720c */ /* 0x000fe20003fc4160 */
[----:B------:R-:W-:Y:S01]  /*4290*/  FMUL R16, R16, c[0x0][0x188] ;  /* 0x0000620010107a20 */ /* 0x000fe20000400000 */
[----:B------:R-:W-:-:S02]  /*42a0*/  ISETP.GT.U32.AND.EX P2, PT, R38, RZ, PT, P2 ;  /* 0x000000ff2600720c */ /* 0x000fc40003f44120 */
[C---:B------:R-:W-:Y:S02]  /*42b0*/  LOP3.LUT R14, R9.reuse, 0x31, RZ, 0xfc, !PT ;  /* 0x00000031090e7812 */ /* 0x040fe400078efcff */
[----:B------:R-:W-:Y:S02]  /*42c0*/  LOP3.LUT R15, R9, 0x38, RZ, 0xfc, !PT ;  /* 0x00000038090f7812 */ /* 0x000fe400078efcff */
[----:B------:R-:W-:Y:S02]  /*42d0*/  FSEL R13, R13, -INF , !P6 ;  /* 0xff8000000d0d7808 */ /* 0x000fe40007000000 */
[----:B------:R-:W-:Y:S02]  /*42e0*/  FSEL R176, R16, -INF , !P2 ;  /* 0xff80000010b07808 */ /* 0x000fe40005000000 */
[-C--:B------:R-:W-:Y:S02]  /*42f0*/  ISETP.GT.U32.AND P6, PT, R14, R2.reuse, PT ;  /* 0x000000020e00720c */ /* 0x080fe40003fc4070 */
[----:B------:R-:W-:Y:S01]  /*4300*/  ISETP.GT.U32.AND P2, PT, R15, R2, PT ;  /* 0x000000020f00720c */ /* 0x000fe20003f44070 */
[----:B------:R-:W-:Y:S01]  /*4310*/  FMUL R92, R92, c[0x0][0x188] ;  /* 0x000062005c5c7a20 */ /* 0x000fe20000400000 */
[C---:B------:R-:W-:Y:S01]  /*4320*/  ISETP.GT.U32.AND.EX P6, PT, R38.reuse, RZ, PT, P6 ;  /* 0x000000ff2600720c */ /* 0x040fe20003fc4160 */
[----:B------:R-:W-:Y:S01]  /*4330*/  FMUL R17, R17, c[0x0][0x188] ;  /* 0x0000620011117a20 */ /* 0x000fe20000400000 */
[----:B------:R-:W-:Y:S01]  /*4340*/  ISETP.GT.U32.AND.EX P2, PT, R38, RZ, PT, P2 ;  /* 0x000000ff2600720c */ /* 0x000fe20003f44120 */
[----:B------:R-:W-:Y:S01]  /*4350*/  FMUL R20, R20, c[0x0][0x188] ;  /* 0x0000620014147a20 */ /* 0x000fe20000400000 */
[----:B------:R-:W-:-:S02]  /*4360*/  FSEL R33, R92, -INF , !P3 ;  /* 0xff8000005c217808 */ /* 0x000fc40005800000 */
[----:B------:R-:W-:Y:S01]  /*4370*/  ISETP.GT.U32.AND P3, PT, R12, R152, PT ;  /* 0x000000980c00720c */ /* 0x000fe20003f64070 */
[----:B------:R-:W-:Y:S01]  /*4380*/  FMUL R12, R35, c[0x0][0x188] ;  /* 0x00006200230c7a20 */ /* 0x000fe20000400000 */
[----:B------:R-:W-:Y:S02]  /*4390*/  FSEL R175, R17, -INF , !P6 ;  /* 0xff80000011af7808 */ /* 0x000fe40007000000 */
[----:B------:R-:W-:Y:S02]  /*43a0*/  FSEL R172, R20, -INF , !P2 ;  /* 0xff80000014ac7808 */ /* 0x000fe40005000000 */
[CC--:B------:R-:W-:Y:S02]  /*43b0*/  ISETP.GT.U32.AND P6, PT, R9.reuse, R2.reuse, PT ;  /* 0x000000020900720c */ /* 0x0c0fe40003fc4070 */
[----:B------:R-:W-:Y:S01]  /*43c0*/  ISETP.GE.U32.AND P2, PT, R9, R2, PT ;  /* 0x000000020900720c */ /* 0x000fe20003f46070 */
[----:B------:R-:W-:Y:S01]  /*43d0*/  FMUL R20, R88, c[0x0][0x188] ;  /* 0x0000620058147a20 */ /* 0x000fe20000400000 */
[----:B------:R-:W-:Y:S01]  /*43e0*/  ISETP.GT.U32.AND.EX P5, PT, R38, RZ, PT, P5 ;  /* 0x000000ff2600720c */ /* 0x000fe20003fa4150 */
[----:B------:R-:W-:Y:S01]  /*43f0*/  FMUL R24, R94, c[0x0][0x188] ;  /* 0x000062005e187a20 */ /* 0x000fe20000400000 */
[C---:B------:R-:W-:Y:S01]  /*4400*/  ISETP.GT.U32.AND.EX P6, PT, R38.reuse, RZ, PT, P6 ;  /* 0x000000ff2600720c */ /* 0x040fe20003fc4160 */
[----:B------:R-:W-:Y:S01]  /*4410*/  FMUL R88, R89, c[0x0][0x188] ;  /* 0x0000620059587a20 */ /* 0x000fe20000400000 */
[----:B------:R-:W-:-:S02]  /*4420*/  ISETP.GE.U32.AND.EX P2, PT, R38, RZ, PT, P2 ;  /* 0x000000ff2600720c */ /* 0x000fc40003f46120 */
[----:B------:R-:W-:Y:S02]  /*4430*/  FSEL R12, R12, -INF , !P5 ;  /* 0xff8000000c0c7808 */ /* 0x000fe40006800000 */
[----:B------:R-:W-:Y:S01]  /*4440*/  ISETP.GT.U32.AND P5, PT, R14, R152, PT ;  /* 0x000000980e00720c */ /* 0x000fe20003fa4070 */
[----:B------:R-:W-:Y:S01]  /*4450*/  FMUL R14, R25, c[0x0][0x188] ;  /* 0x00006200190e7a20 */ /* 0x000fe20000400000 */
[----:B------:R-:W-:Y:S02]  /*4460*/  ISETP.GT.U32.AND.EX P1, PT, R38, RZ, PT, P1 ;  /* 0x000000ff2600720c */ /* 0x000fe40003f24110 */
[----:B------:R-:W-:Y:S02]  /*4470*/  FSEL R20, R20, -INF , !P6 ;  /* 0xff80000014147808 */ /* 0x000fe40007000000 */
[----:B------:R-:W-:Y:S02]  /*4480*/  FSEL R24, R24, -INF , !P6 ;  /* 0xff80000018187808 */ /* 0x000fe40007000000 */
[----:B------:R-:W-:-:S02]  /*4490*/  FSEL R88, R88, -INF , !P2 ;  /* 0xff80000058587808 */ /* 0x000fc40005000000 */
[CC--:B------:R-:W-:Y:S02]  /*44a0*/  ISETP.GT.U32.AND P6, PT, R9.reuse, R152.reuse, PT ;  /* 0x000000980900720c */ /* 0x0c0fe40003fc4070 */
[-C--:B------:R-:W-:Y:S01]  /*44b0*/  ISETP.GE.U32.AND P2, PT, R9, R152.reuse, PT ;  /* 0x000000980900720c */ /* 0x080fe20003f46070 */
[----:B------:R-:W-:Y:S01]  /*44c0*/  FMUL R35, R90, c[0x0][0x188] ;  /* 0x000062005a237a20 */ /* 0x000fe20000400000 */
[----:B------:R-:W-:Y:S01]  /*44d0*/  FSEL R14, R14, -INF , !P1 ;  /* 0xff8000000e0e7808 */ /* 0x000fe20004800000 */
[----:B------:R-:W-:Y:S01]  /*44e0*/  FMUL R25, R91, c[0x0][0x188] ;  /* 0x000062005b197a20 */ /* 0x000fe20000400000 */
[----:B------:R-:W-:Y:S02]  /*44f0*/  ISETP.GT.U32.AND P1, PT, R15, R152, PT ;  /* 0x000000980f00720c */ /* 0x000fe40003f24070 */
[C---:B------:R-:W-:Y:S02]  /*4500*/  ISETP.GT.U32.AND.EX P6, PT, R38.reuse, RZ, PT, P6 ;  /* 0x000000ff2600720c */ /* 0x040fe40003fc4160 */
[----:B------:R-:W-:-:S02]  /*4510*/  ISETP.GE.U32.AND.EX P2, PT, R38, RZ, PT, P2 ;  /* 0x000000ff2600720c */ /* 0x000fc40003f46120 */
[----:B------:R-:W-:Y:S02]  /*4520*/  LOP3.LUT R15, R9, 0x39, RZ, 0xfc, !PT ;  /* 0x00000039090f7812 */ /* 0x000fe400078efcff */
[----:B------:R-:W-:Y:S02]  /*4530*/  FSEL R35, R35, -INF , !P6 ;  /* 0xff80000023237808 */ /* 0x000fe40007000000 */
[----:B------:R-:W-:Y:S02]  /*4540*/  FSEL R25, R25, -INF , !P2 ;  /* 0xff80000019197808 */ /* 0x000fe40005000000 */
[C---:B------:R-:W-:Y:S02]  /*4550*/  ISETP.GT.U32.AND P6, PT, R15.reuse, R2, PT ;  /* 0x000000020f00720c */ /* 0x040fe40003fc4070 */
[----:B------:R-:W-:Y:S02]  /*4560*/  ISETP.GT.U32.AND P2, PT, R15, R152, PT ;  /* 0x000000980f00720c */ /* 0x000fe40003f44070 */
[----:B------:R-:W-:-:S04]  /*4570*/  FMNMX R15, R20, R88, !PT ;  /* 0x00000058140f7209 */ /* 0x000fc80007800000 */
[----:B------:R-:W-:Y:S01]  /*4580*/  FMNMX R15, R33, R15, !PT ;  /* 0x0000000f210f7209 */ /* 0x000fe20007800000 */
[----:B------:R-:W-:Y:S01]  /*4590*/  FMUL R21, R21, c[0x0][0x188] ;  /* 0x0000620015157a20 */ /* 0x000fe20000400000 */
[----:B------:R-:W-:Y:S02]  /*45a0*/  ISETP.GT.U32.AND.EX P6, PT, R38, RZ, PT, P6 ;  /* 0x000000ff2600720c */ /* 0x000fe40003fc4160 */
[----:B------:R-:W-:Y:S02]  /*45b0*/  FMNMX R15, R10, R15, !PT ;  /* 0x0000000f0a0f7209 */ /* 0x000fe40007800000 */
[----:B------:R-:W-:Y:S02]  /*45c0*/  LOP3.LUT R9, R9, 0x20, RZ, 0xfc, !PT ;  /* 0x0000002009097812 */ /* 0x000fe400078efcff */
[----:B------:R-:W-:Y:S02]  /*45d0*/  FMNMX R16, R166, R15, !PT ;  /* 0x0000000fa6107209 */ /* 0x000fe40007800000 */
[----:B------:R-:W-:-:S02]  /*45e0*/  FSEL R171, R21, -INF , !P6 ;  /* 0xff80000015ab7808 */ /* 0x000fc40007000000 */
[----:B------:R-:W-:Y:S01]  /*45f0*/  ISETP.GT.U32.AND P6, PT, R9, R2, PT ;  /* 0x000000020900720c */ /* 0x000fe20003fc4070 */
[----:B------:R-:W-:Y:S01]  /*4600*/  FMUL R32, R32, c[0x0][0x188] ;  /* 0x0000620020207a20 */ /* 0x000fe20000400000 */
[----:B------:R-:W-:Y:S02]  /*4610*/  FMNMX R16, R167, R16, !PT ;  /* 0x00000010a7107209 */ /* 0x000fe40007800000 */
[----:B------:R-:W-:Y:S02]  /*4620*/  ISETP.GT.U32.AND.EX P6, PT, R38, RZ, PT, P6 ;  /* 0x000000ff2600720c */ /* 0x000fe40003fc4160 */
[----:B------:R-:W-:Y:S02]  /*4630*/  FMNMX R16, R165, R16, !PT ;  /* 0x00000010a5107209 */ /* 0x000fe40007800000 */
[----:B------:R-:W-:Y:S02]  /*4640*/  FSEL R15, R32, -INF , !P6 ;  /* 0xff800000200f7808 */ /* 0x000fe40007000000 */
[----:B------:R-:W-:-:S02]  /*4650*/  ISETP.GT.U32.AND P6, PT, R9, R152, PT ;  /* 0x000000980900720c */ /* 0x000fc40003fc4070 */
[----:B------:R-:W-:Y:S02]  /*4660*/  FMNMX R9, R164, R16, !PT ;  /* 0x00000010a4097209 */ /* 0x000fe40007800000 */
[----:B------:R-:W-:Y:S02]  /*4670*/  FMNMX R21, R35, R25, !PT ;  /* 0x0000001923157209 */ /* 0x000fe40007800000 */
[----:B------:R-:W-:Y:S02]  /*4680*/  FMNMX R9, R15, R9, !PT ;  /* 0x000000090f097209 */ /* 0x000fe40007800000 */
[----:B------:R-:W-:Y:S02]  /*4690*/  FMNMX R21, R24, R21, !PT ;  /* 0x0000001518157209 */ /* 0x000fe40007800000 */
[----:B------:R-:W-:Y:S02]  /*46a0*/  FMNMX R9, R11, R9, !PT ;  /* 0x000000090b097209 */ /* 0x000fe40007800000 */
[----:B------:R-:W-:-:S02]  /*46b0*/  FMNMX R21, R95, R21, !PT ;  /* 0x000000155f157209 */ /* 0x000fc40007800000 */
[----:B------:R-:W-:Y:S02]  /*46c0*/  FMNMX R9, R13, R9, !PT ;  /* 0x000000090d097209 */ /* 0x000fe40007800000 */
[----:B------:R-:W-:Y:S02]  /*46d0*/  FMNMX R21, R31, R21, !PT ;  /* 0x000000151f157209 */ /* 0x000fe40007800000 */
[----:B------:R-:W-:Y:S02]  /*46e0*/  FMNMX R9, R14, R9, !PT ;  /* 0x000000090e097209 */ /* 0x000fe40007800000 */
[----:B------:R-:W-:Y:S01]  /*46f0*/  FMNMX R21, R30, R21, !PT ;  /* 0x000000151e157209 */ /* 0x000fe20007800000 */
[----:B------:R-:W-:Y:S01]  /*4700*/  FMUL R16, R34, c[0x0][0x188] ;  /* 0x0000620022107a20 */ /* 0x000fe20000400000 */
[----:B------:R-:W-:Y:S02]  /*4710*/  FMNMX R9, R176, R9, !PT ;  /* 0x00000009b0097209 */ /* 0x000fe40007800000 */
[----:B------:R-:W-:-:S02]  /*4720*/  ISETP.GT.U32.AND.EX P6, PT, R38, RZ, PT, P6 ;  /* 0x000000ff2600720c */ /* 0x000fc40003fc4160 */
[----:B------:R-:W-:Y:S02]  /*4730*/  FMNMX R21, R29, R21, !PT ;  /* 0x000000151d157209 */ /* 0x000fe40007800000 */
[----:B------:R-:W-:Y:S02]  /*4740*/  FMNMX R9, R175, R9, !PT ;  /* 0x00000009af097209 */ /* 0x000fe40007800000 */
[----:B------:R-:W-:Y:S02]  /*4750*/  FSEL R16, R16, -INF , !P6 ;  /* 0xff80000010107808 */ /* 0x000fe40007000000 */
[----:B------:R-:W-:Y:S01]  /*4760*/  FMNMX R21, R28, R21, !PT ;  /* 0x000000151c157209 */ /* 0x000fe20007800000 */
[----:B------:R-:W-:Y:S01]  /*4770*/  FMUL R17, R26, c[0x0][0x188] ;  /* 0x000062001a117a20 */ /* 0x000fe20000400000 */
[----:B------:R-:W-:Y:S02]  /*4780*/  FMNMX R9, R172, R9, !PT ;  /* 0x00000009ac097209 */ /* 0x000fe40007800000 */
[----:B------:R-:W-:-:S02]  /*4790*/  ISETP.GT.U32.AND.EX P0, PT, R38, RZ, PT, P0 ;  /* 0x000000ff2600720c */ /* 0x000fc40003f04100 */
[----:B------:R-:W-:Y:S01]  /*47a0*/  FMNMX R26, R16, R21, !PT ;  /* 0x00000015101a7209 */ /* 0x000fe20007800000 */
[----:B------:R-:W-:Y:S01]  /*47b0*/  FMUL R27, R27, c[0x0][0x188] ;  /* 0x000062001b1b7a20 */ /* 0x000fe20000400000 */
[----:B------:R-:W-:Y:S02]  /*47c0*/  FMNMX R9, R171, R9, !PT ;  /* 0x00000009ab097209 */ /* 0x000fe40007800000 */
[----:B------:R-:W-:Y:S02]  /*47d0*/  ISETP.GT.U32.AND.EX P4, PT, R38, RZ, PT, P4 ;  /* 0x000000ff2600720c */ /* 0x000fe40003f84140 */
[----:B------:R-:W-:Y:S02]  /*47e0*/  FSEL R17, R17, -INF , !P0 ;  /* 0xff80000011117808 */ /* 0x000fe40004000000 */
[----:B------:R-:W-:Y:S01]  /*47f0*/  FMNMX R26, R12, R26, !PT ;  /* 0x0000001a0c1a7209 */ /* 0x000fe20007800000 */
[----:B------:R-:W-:Y:S01]  /*4800*/  FMUL R174, R18, c[0x0][0x188] ;  /* 0x0000620012ae7a20 */ /* 0x000fe20000400000 */
[----:B------:R-:W-:Y:S01]  /*4810*/  ISETP.GT.U32.AND.EX P3, PT, R38, RZ, PT, P3 ;  /* 0x000000ff2600720c */ /* 0x000fe20003f64130 */
[----:B------:R-:W0:Y:S01]  /*4820*/  SHFL.BFLY PT, R21, R9, 0x2, 0x1f ;  /* 0x0c401f0009157f89 */ /* 0x000e2200000e0000 */
[----:B------:R-:W-:-:S02]  /*4830*/  FSEL R18, R27, -INF , !P4 ;  /* 0xff8000001b127808 */ /* 0x000fc40006000000 */
[----:B------:R-:W-:Y:S01]  /*4840*/  FMNMX R26, R17, R26, !PT ;  /* 0x0000001a111a7209 */ /* 0x000fe20007800000 */
[----:B------:R-:W-:Y:S01]  /*4850*/  FMUL R173, R19, c[0x0][0x188] ;  /* 0x0000620013ad7a20 */ /* 0x000fe20000400000 */
[----:B------:R-:W-:Y:S02]  /*4860*/  ISETP.GT.U32.AND.EX P5, PT, R38, RZ, PT, P5 ;  /* 0x000000ff2600720c */ /* 0x000fe40003fa4150 */
[----:B------:R-:W-:Y:S02]  /*4870*/  FSEL R174, R174, -INF , !P3 ;  /* 0xff800000aeae7808 */ /* 0x000fe40005800000 */
[----:B------:R-:W-:Y:S01]  /*4880*/  FMNMX R19, R18, R26, !PT ;  /* 0x0000001a12137209 */ /* 0x000fe20007800000 */
[----:B------:R-:W-:Y:S01]  /*4890*/  FMUL R22, R22, c[0x0][0x188] ;  /* 0x0000620016167a20 */ /* 0x000fe20000400000 */
[----:B------:R-:W-:Y:S02]  /*48a0*/  ISETP.GT.U32.AND.EX P1, PT, R38, RZ, PT, P1 ;  /* 0x000000ff2600720c */ /* 0x000fe40003f24110 */
[----:B------:R-:W-:-:S02]  /*48b0*/  FSEL R173, R173, -INF , !P5 ;  /* 0xff800000adad7808 */ /* 0x000fc40006800000 */
[----:B------:R-:W-:Y:S01]  /*48c0*/  FMNMX R19, R174, R19, !PT ;  /* 0x00000013ae137209 */ /* 0x000fe20007800000 */
[----:B------:R-:W-:Y:S01]  /*48d0*/  FMUL R23, R23, c[0x0][0x188] ;  /* 0x0000620017177a20 */ /* 0x000fe20000400000 */
[----:B------:R-:W-:Y:S02]  /*48e0*/  ISETP.GT.U32.AND.EX P2, PT, R38, RZ, PT, P2 ;  /* 0x000000ff2600720c */ /* 0x000fe40003f44120 */
[----:B------:R-:W-:Y:S02]  /*48f0*/  FSEL R170, R22, -INF , !P1 ;  /* 0xff80000016aa7808 */ /* 0x000fe40004800000 */
[----:B------:R-:W-:Y:S02]  /*4900*/  FMNMX R19, R173, R19, !PT ;  /* 0x00000013ad137209 */ /* 0x000fe40007800000 */
[----:B------:R-:W-:Y:S02]  /*4910*/  FSEL R169, R23, -INF , !P2 ;  /* 0xff80000017a97808 */ /* 0x000fe40005000000 */
[----:B------:R-:W-:-:S04]  /*4920*/  FMNMX R19, R170, R19, !PT ;  /* 0x00000013aa137209 */ /* 0x000fc80007800000 */
[----:B------:R-:W-:Y:S02]  /*4930*/  FMNMX R19, R169, R19, !PT ;  /* 0x00000013a9137209 */ /* 0x000fe40007800000 */
[----:B0-----:R-:W-:-:S03]  /*4940*/  FMNMX R21, R9, R21, !PT ;  /* 0x0000001509157209 */ /* 0x001fc60007800000 */
[----:B------:R-:W0:Y:S04]  /*4950*/  SHFL.BFLY PT, R22, R19, 0x2, 0x1f ;  /* 0x0c401f0013167f89 */ /* 0x000e2800000e0000 */
[----:B------:R-:W1:Y:S01]  /*4960*/  SHFL.BFLY PT, R9, R21, 0x1, 0x1f ;  /* 0x0c201f0015097f89 */ /* 0x000e6200000e0000 */
[----:B------:R-:W-:Y:S02]  /*4970*/  LOP3.LUT R32, R3, 0x40, RZ, 0x3c, !PT ;  /* 0x0000004003207812 */ /* 0x000fe400078e3cff */
[----:B0-----:R-:W-:Y:S02]  /*4980*/  FMNMX R22, R19, R22, !PT ;  /* 0x0000001613167209 */ /* 0x001fe40007800000 */
[----:B-1----:R-:W-:-:S03]  /*4990*/  FMNMX R9, R21, R9, !PT ;  /* 0x0000000915097209 */ /* 0x002fc60007800000 */
[----:B------:R-:W0:Y:S01]  /*49a0*/  SHFL.BFLY PT, R21, R22, 0x1, 0x1f ;  /* 0x0c201f0016157f89 */ /* 0x000e2200000e0000 */
[----:B------:R-:W-:-:S03]  /*49b0*/  FMNMX R9, R9, R37, !PT ;  /* 0x0000002509097209 */ /* 0x000fc60007800000 */
[----:B----4-:R-:W-:Y:S02]  /*49c0*/  STS.U16 [R3+0x8000], R112 ;  /* 0x0080007003007388 */ /* 0x010fe40000000400 */
[----:B------:R-:W-:Y:S02]  /*49d0*/  FADD R10, R10, -R9 ;  /* 0x800000090a0a7221 */ /* 0x000fe40000000000 */
[----:B--2---:R-:W-:Y:S04]  /*49e0*/  STS.U16 [R3+0x8400], R114 ;  /* 0x0084007203007388 */ /* 0x004fe80000000400 */
[----:B------:R-:W-:Y:S04]  /*49f0*/  STS.U16 [R3+0x8800], R113 ;  /* 0x0088007103007388 */ /* 0x000fe80000000400 */
[----:B------:R-:W-:Y:S04]  /*4a00*/  STS.U16 [R3+0x8c00], R106 ;  /* 0x008c006a03007388 */ /* 0x000fe80000000400 */
[----:B-----5:R-:W-:Y:S04]  /*4a10*/  STS.U16 [R3+0x9000], R107 ;  /* 0x0090006b03007388 */ /* 0x020fe80000000400 */
        /* <DEDUP_REMOVED lines=11> */
[----:B---3--:R-:W-:Y:S01]  /*4ad0*/  STS.U16 [R32+0x8200], R93 ;  /* 0x0082005d20007388 */ /* 0x008fe20000000400 */
[----:B------:R-:W-:-:S03]  /*4ae0*/  FMUL R10, R10, 1.4426950216293334961 ;  /* 0x3fb8aa3b0a0a7820 */ /* 0x000fc60000400000 */
[----:B------:R-:W-:Y:S01]  /*4af0*/  STS.U16 [R32+0x8600], R39 ;  /* 0x0086002720007388 */ /* 0x000fe20000000400 */
[----:B0-----:R-:W-:-:S03]  /*4b00*/  FMNMX R22, R22, R21, !PT ;  /* 0x0000001516167209 */ /* 0x001fc60007800000 */
[----:B------:R-:W-:Y:S04]  /*4b10*/  STS.U16 [R32+0x8a00], R104 ;  /* 0x008a006820007388 */ /* 0x000fe80000000400 */
[----:B------:R-:W-:Y:S04]  /*4b20*/  STS.U16 [R32+0x8e00], R105 ;  /* 0x008e006920007388 */ /* 0x000fe80000000400 */
[----:B------:R-:W-:Y:S01]  /*4b30*/  STS.U16 [R32+0x9200], R117 ;  /* 0x0092007520007388 */ /* 0x000fe20000000400 */
[----:B------:R0:W-:Y:S03]  /*4b40*/  MUFU.EX2 R21, R10 ;  /* 0x0000000a00157308 */ /* 0x0001e60000000800 */
[----:B------:R-:W-:Y:S04]  /*4b50*/  STS.U16 [R32+0x9600], R101 ;  /* 0x0096006520007388 */ /* 0x000fe80000000400 */
[----:B------:R-:W-:Y:S01]  /*4b60*/  STS.U16 [R32+0x9a00], R116 ;  /* 0x009a007420007388 */ /* 0x000fe20000000400 */
[----:B0-----:R-:W-:-:S03]  /*4b70*/  FMNMX R10, R22, R36, !PT ;  /* 0x00000024160a7209 */ /* 0x001fc60007800000 */
[----:B------:R-:W-:Y:S04]  /*4b80*/  STS.U16 [R32+0x9e00], R115 ;  /* 0x009e007320007388 */ /* 0x000fe80000000400 */
[----:B------:R-:W-:Y:S04]  /*4b90*/  STS.U16 [R32+0xa200], R102 ;  /* 0x00a2006620007388 */ /* 0x000fe80000000400 */
[----:B------:R-:W-:Y:S04]  /*4ba0*/  STS.U16 [R32+0xa600], R103 ;  /* 0x00a6006720007388 */ /* 0x000fe80000000400 */
[----:B------:R-:W-:Y:S01]  /*4bb0*/  STS.U16 [R32+0xaa00], R100 ;  /* 0x00aa006420007388 */ /* 0x000fe20000000400 */
[----:B------:R-:W-:-:S03]  /*4bc0*/  FADD R25, R25, -R10 ;  /* 0x8000000a19197221 */ /* 0x000fc60000000000 */
[----:B------:R-:W-:Y:S04]  /*4bd0*/  STS.U16 [R32+0xae00], R126 ;  /* 0x00ae007e20007388 */ /* 0x000fe80000000400 */
[----:B------:R-:W-:Y:S04]  /*4be0*/  STS.U16 [R32+0xb200], R127 ;  /* 0x00b2007f20007388 */ /* 0x000fe80000000400 */
[----:B------:R0:W-:Y:S04]  /*4bf0*/  STS.U16 [R32+0xb600], R131 ;  /* 0x00b6008320007388 */ /* 0x0001e80000000400 */
[----:B------:R3:W-:Y:S01]  /*4c00*/  STS.U16 [R32+0xba00], R136 ;  /* 0x00ba008820007388 */ /* 0x0007e20000000400 */
[----:B------:R-:W-:-:S03]  /*4c10*/  FMUL R26, R25, 1.4426950216293334961 ;  /* 0x3fb8aa3b191a7820 */ /* 0x000fc60000400000 */
[----:B------:R4:W-:Y:S04]  /*4c20*/  STS.U16 [R32+0xbe00], R137 ;  /* 0x00be008920007388 */ /* 0x0009e80000000400 */
[----:B------:R-:W-:Y:S01]  /*4c30*/  BAR.SYNC.DEFER_BLOCKING 0x0 ;  /* 0x0000000000007b1d */ /* 0x000fe20000010000 */
[----:B------:R-:W-:Y:S02]  /*4c40*/  FADD R25, R24, -R10 ;  /* 0x8000000a18197221 */ /* 0x000fe40000000000 */
[----:B------:R-:W-:-:S03]  /*4c50*/  FADD R23, -R9, R37 ;  /* 0x0000002509177221 */ /* 0x000fc60000000100 */
[----:B------:R5:W-:Y:S01]  /*4c60*/  MUFU.EX2 R24, R26 ;  /* 0x0000001a00187308 */ /* 0x000be20000000800 */
[----:B------:R-:W-:Y:S02]  /*4c70*/  FMUL R22, R23, 1.4426950216293334961 ;  /* 0x3fb8aa3b17167820 */ /* 0x000fe40000400000 */
[----:B-----5:R-:W-:-:S04]  /*4c80*/  FADD R26, -R10, R36 ;  /* 0x000000240a1a7221 */ /* 0x020fc80000000100 */
[----:B------:R-:W-:Y:S02]  /*4c90*/  FMUL R26, R26, 1.4426950216293334961 ;  /* 0x3fb8aa3b1a1a7820 */ /* 0x000fe40000400000 */
[--C-:B------:R-:W-:Y:S01]  /*4ca0*/  FADD R20, R20, -R9.reuse ;  /* 0x8000000914147221 */ /* 0x100fe20000000000 */
[----:B------:R-:W1:Y:S01]  /*4cb0*/  MUFU.EX2 R22, R22 ;  /* 0x0000001600167308 */ /* 0x000e620000000800 */
[----:B------:R-:W-:Y:S01]  /*4cc0*/  FADD R33, R33, -R9 ;  /* 0x8000000921217221 */ /* 0x000fe20000000000 */
[----:B------:R-:W-:Y:S01]  /*4cd0*/  LDSM.16.M88.4 R36, [R8+0x8400] ;  /* 0x008400000824783b */ /* 0x000fe20000000200 */
[----:B------:R-:W-:Y:S02]  /*4ce0*/  FMUL R20, R20, 1.4426950216293334961 ;  /* 0x3fb8aa3b14147820 */ /* 0x000fe40000400000 */
[----:B------:R-:W-:Y:S01]  /*4cf0*/  FADD R35, R35, -R10 ;  /* 0x8000000a23237221 */ /* 0x000fe20000000000 */
[----:B------:R-:W-:Y:S02]  /*4d00*/  LDSM.16.M88.4 R156, [R8+0xbc00] ;  /* 0x00bc0000089c783b */ /* 0x000fe40000000200 */
[----:B------:R-:W2:Y:S01]  /*4d10*/  MUFU.EX2 R26, R26 ;  /* 0x0000001a001a7308 */ /* 0x000ea20000000800 */
[----:B------:R-:W-:-:S07]  /*4d20*/  FMUL R23, R35, 1.4426950216293334961 ;  /* 0x3fb8aa3b23177820 */ /* 0x000fce0000400000 */
[----:B------:R5:W-:Y:S01]  /*4d30*/  MUFU.EX2 R168, R20 ;  /* 0x0000001400a87308 */ /* 0x000be20000000800 */
[----:B------:R-:W-:Y:S02]  /*4d40*/  FADD R88, R88, -R9 ;  /* 0x8000000958587221 */ /* 0x000fe40000000000 */
[----:B-----5:R-:W-:Y:S02]  /*4d50*/  FMUL R20, R33, 1.4426950216293334961 ;  /* 0x3fb8aa3b21147820 */ /* 0x020fe40000400000 */
[----:B------:R-:W5:Y:S01]  /*4d60*/  LDSM.16.M88.4 R32, [R8+0x8000] ;  /* 0x008000000820783b */ /* 0x000f620000000200 */
[----:B------:R-:W-:Y:S02]  /*4d70*/  FADD R95, R95, -R10 ;  /* 0x8000000a5f5f7221 */ /* 0x000fe40000000000 */
[C---:B-1----:R-:W-:Y:S02]  /*4d80*/  FMUL R128, R22.reuse, R44 ;  /* 0x0000002c16807220 */ /* 0x042fe40000400000 */
[----:B------:R-:W-:-:S02]  /*4d90*/  FMUL R129, R22, R45 ;  /* 0x0000002d16817220 */ /* 0x000fc40000400000 */
[C---:B--2---:R-:W-:Y:S02]  /*4da0*/  FMUL R130, R26.reuse, R46 ;  /* 0x0000002e1a827220 */ /* 0x044fe40000400000 */
[----:B0-----:R-:W-:Y:S02]  /*4db0*/  FMUL R131, R26, R47 ;  /* 0x0000002f1a837220 */ /* 0x001fe40000400000 */
[C---:B---3--:R-:W-:Y:S01]  /*4dc0*/  FMUL R136, R22.reuse, R40 ;  /* 0x0000002816887220 */ /* 0x048fe20000400000 */
[----:B------:R-:W0:Y:S01]  /*4dd0*/  LDSM.16.M88.4 R44, [R8+0xb400] ;  /* 0x00b40000082c783b */ /* 0x000e220000000200 */
[----:B----4-:R-:W-:Y:S02]  /*4de0*/  FMUL R137, R22, R41 ;  /* 0x0000002916897220 */ /* 0x010fe40000400000 */
[C---:B------:R-:W-:Y:S02]  /*4df0*/  FMUL R138, R26.reuse, R42 ;  /* 0x0000002a1a8a7220 */ /* 0x040fe40000400000 */
[----:B------:R-:W-:-:S02]  /*4e00*/  FMUL R139, R26, R43 ;  /* 0x0000002b1a8b7220 */ /* 0x000fc40000400000 */
[----:B------:R-:W1:Y:S01]  /*4e10*/  LDSM.16.M88.4 R40, [R8+0xb800] ;  /* 0x00b800000828783b */ /* 0x000e620000000200 */
[----:B------:R-:W-:Y:S02]  /*4e20*/  FMUL R19, R88, 1.4426950216293334961 ;  /* 0x3fb8aa3b58137820 */ /* 0x000fe40000400000 */
[----:B------:R-:W-:Y:S01]  /*4e30*/  FMUL R25, R25, 1.4426950216293334961 ;  /* 0x3fb8aa3b19197820 */ /* 0x000fe20000400000 */
[----:B------:R-:W-:Y:S01]  /*4e40*/  MUFU.EX2 R20, R20 ;  /* 0x0000001400147308 */ /* 0x000fe20000000800 */
[----:B------:R-:W-:Y:S01]  /*4e50*/  FMUL R27, R95, 1.4426950216293334961 ;  /* 0x3fb8aa3b5f1b7820 */ /* 0x000fe20000400000 */
[----:B------:R-:W-:Y:S06]  /*4e60*/  LDSM.16.M88.4 R88, [R8+0x8800] ;  /* 0x008800000858783b */ /* 0x000fec0000000200 */
[----:B------:R-:W2:Y:S08]  /*4e70*/  MUFU.EX2 R19, R19 ;  /* 0x0000001300137308 */ /* 0x000eb00000000800 */
[----:B------:R-:W3:Y:S08]  /*4e80*/  MUFU.EX2 R23, R23 ;  /* 0x0000001700177308 */ /* 0x000ef00000000800 */
[----:B------:R-:W-:Y:S08]  /*4e90*/  MUFU.EX2 R25, R25 ;  /* 0x0000001900197308 */ /* 0x000ff00000000800 */
[----:B------:R-:W4:Y:S01]  /*4ea0*/  MUFU.EX2 R27, R27 ;  /* 0x0000001b001b7308 */ /* 0x000f220000000800 */
[----:B------:R-:W-:-:S02]  /*4eb0*/  FMUL R116, R22, R56 ;  /* 0x0000003816747220 */ /* 0x000fc40000400000 */
[----:B------:R-:W-:Y:S02]  /*4ec0*/  FMUL R117, R22, R57 ;  /* 0x0000003916757220 */ /* 0x000fe40000400000 */
[C---:B------:R-:W-:Y:S02]  /*4ed0*/  FMUL R118, R26.reuse, R58 ;  /* 0x0000003a1a767220 */ /* 0x040fe40000400000 */
[----:B------:R-:W-:Y:S02]  /*4ee0*/  FMUL R119, R26, R59 ;  /* 0x0000003b1a777220 */ /* 0x000fe40000400000 */
[----:B------:R-:W0:Y:S01]  /*4ef0*/  LDSM.16.M88.4 R56, [R8+0xa800] ;  /* 0x00a800000838783b */ /* 0x000e220000000200 */
[C---:B------:R-:W-:Y:S01]  /*4f00*/  FMUL R148, R22.reuse, R84 ;  /* 0x0000005416947220 */ /* 0x040fe20000400000 */
[----:B--2---:R-:W-:Y:S01]  /*4f10*/  F2FP.BF16.PACK_AB R152, R19, R168 ;  /* 0x000000a81398723e */ /* 0x004fe200000010ff */
[----:B------:R-:W-:Y:S01]  /*4f20*/  FMUL R149, R22, R85 ;  /* 0x0000005516957220 */ /* 0x000fe20000400000 */
[----:B---3--:R-:W-:Y:S01]  /*4f30*/  F2FP.BF16.PACK_AB R153, R24, R23 ;  /* 0x000000171899723e */ /* 0x008fe200000010ff */
[C---:B------:R-:W-:Y:S01]  /*4f40*/  FMUL R150, R26.reuse, R86 ;  /* 0x000000561a967220 */ /* 0x040fe20000400000 */
[----:B------:R-:W-:Y:S01]  /*4f50*/  F2FP.BF16.PACK_AB R154, R21, R20 ;  /* 0x00000014159a723e */ /* 0x000fe200000010ff */
[----:B------:R-:W-:Y:S01]  /*4f60*/  FMUL R151, R26, R87 ;  /* 0x000000571a977220 */ /* 0x000fe20000400000 */
[----:B----4-:R-:W-:Y:S01]  /*4f70*/  F2FP.BF16.PACK_AB R155, R27, R25 ;  /* 0x000000191b9b723e */ /* 0x010fe200000010ff */
[C---:B------:R-:W-:Y:S01]  /*4f80*/  FMUL R104, R22.reuse, R80 ;  /* 0x0000005016687220 */ /* 0x040fe20000400000 */
[----:B------:R-:W-:Y:S01]  /*4f90*/  LDSM.16.M88.4 R84, [R8+0x8c00] ;  /* 0x008c00000854783b */ /* 0x000fe20000000200 */
[----:B------:R-:W-:-:S02]  /*4fa0*/  FMUL R105, R22, R81 ;  /* 0x0000005116697220 */ /* 0x000fc40000400000 */
[C---:B------:R-:W-:Y:S02]  /*4fb0*/  FMUL R106, R26.reuse, R82 ;  /* 0x000000521a6a7220 */ /* 0x040fe40000400000 */
[----:B------:R-:W-:Y:S01]  /*4fc0*/  FMUL R107, R26, R83 ;  /* 0x000000531a6b7220 */ /* 0x000fe20000400000 */
[----:B-----5:R-:W-:Y:S01]  /*4fd0*/  HMMA.16816.F32.BF16 R148, R152, R32, R148 ;  /* 0x000000209894723c */ /* 0x020fe20000041894 */
[C---:B------:R-:W-:Y:S01]  /*4fe0*/  FMUL R120, R22.reuse, R52 ;  /* 0x0000003416787220 */ /* 0x040fe20000400000 */
[----:B------:R-:W-:Y:S01]  /*4ff0*/  LDSM.16.M88.4 R80, [R8+0x9000] ;  /* 0x009000000850783b */ /* 0x000fe20000000200 */
[----:B------:R-:W-:Y:S02]  /*5000*/  FMUL R121, R22, R53 ;  /* 0x0000003516797220 */ /* 0x000fe40000400000 */
[C---:B------:R-:W-:Y:S02]  /*5010*/  FMUL R122, R26.reuse, R54 ;  /* 0x000000361a7a7220 */ /* 0x040fe40000400000 */
[----:B------:R-:W-:-:S02]  /*5020*/  FMUL R123, R26, R55 ;  /* 0x000000371a7b7220 */ /* 0x000fc40000400000 */
[----:B------:R-:W2:Y:S01]  /*5030*/  LDSM.16.M88.4 R52, [R8+0xac00] ;  /* 0x00ac00000834783b */ /* 0x000ea20000000200 */
[--C-:B------:R-:W-:Y:S02]  /*5040*/  FADD R32, R166, -R9.reuse ;  /* 0x80000009a6207221 */ /* 0x100fe40000000000 */
[--C-:B------:R-:W-:Y:S02]  /*5050*/  FADD R167, R167, -R9.reuse ;  /* 0x80000009a7a77221 */ /* 0x100fe40000000000 */
[--C-:B------:R-:W-:Y:S02]  /*5060*/  FADD R165, R165, -R9.reuse ;  /* 0x80000009a5a57221 */ /* 0x100fe40000000000 */
[----:B------:R-:W-:Y:S01]  /*5070*/  FADD R164, R164, -R9 ;  /* 0x80000009a4a47221 */ /* 0x000fe20000000000 */
[----:B------:R-:W-:Y:S01]  /*5080*/  HMMA.16816.F32.BF16 R104, R152, R36, R104 ;  /* 0x000000249868723c */ /* 0x000fe20000041868 */
[C---:B------:R-:W-:Y:S02]  /*5090*/  FMUL R140, R22.reuse, R140 ;  /* 0x0000008c168c7220 */ /* 0x040fe40000400000 */
[----:B------:R-:W-:-:S02]  /*50a0*/  FMUL R141, R22, R141 ;  /* 0x0000008d168d7220 */ /* 0x000fc40000400000 */
[C---:B------:R-:W-:Y:S02]  /*50b0*/  FMUL R142, R26.reuse, R142 ;  /* 0x0000008e1a8e7220 */ /* 0x040fe40000400000 */
[----:B------:R-:W-:Y:S02]  /*50c0*/  FMUL R143, R26, R143 ;  /* 0x0000008f1a8f7220 */ /* 0x000fe40000400000 */
[C---:B------:R-:W-:Y:S02]  /*50d0*/  FMUL R132, R22.reuse, R132 ;  /* 0x0000008416847220 */ /* 0x040fe40000400000 */
[----:B------:R-:W-:Y:S02]  /*50e0*/  FMUL R133, R22, R133 ;  /* 0x0000008516857220 */ /* 0x000fe40000400000 */
[C---:B------:R-:W-:Y:S02]  /*50f0*/  FMUL R134, R26.reuse, R134 ;  /* 0x000000861a867220 */ /* 0x040fe40000400000 */
[----:B------:R-:W-:-:S02]  /*5100*/  FMUL R135, R26, R135 ;  /* 0x000000871a877220 */ /* 0x000fc40000400000 */
[--C-:B------:R-:W-:Y:S02]  /*5110*/  FADD R31, R31, -R10.reuse ;  /* 0x8000000a1f1f7221 */ /* 0x100fe40000000000 */
[--C-:B------:R-:W-:Y:S02]  /*5120*/  FADD R30, R30, -R10.reuse ;  /* 0x8000000a1e1e7221 */ /* 0x100fe40000000000 */
[--C-:B------:R-:W-:Y:S02]  /*5130*/  FADD R29, R29, -R10.reuse ;  /* 0x8000000a1d1d7221 */ /* 0x100fe40000000000 */
[----:B------:R-:W-:Y:S02]  /*5140*/  FADD R28, R28, -R10 ;  /* 0x8000000a1c1c7221 */ /* 0x000fe40000000000 */
[C---:B------:R-:W-:Y:S02]  /*5150*/  FMUL R144, R22.reuse, R76 ;  /* 0x0000004c16907220 */ /* 0x040fe40000400000 */
[----:B------:R-:W-:-:S02]  /*5160*/  FMUL R145, R22, R77 ;  /* 0x0000004d16917220 */ /* 0x000fc40000400000 */
[C---:B------:R-:W-:Y:S02]  /*5170*/  FMUL R146, R26.reuse, R78 ;  /* 0x0000004e1a927220 */ /* 0x040fe40000400000 */
[----:B------:R-:W-:Y:S02]  /*5180*/  FMUL R147, R26, R79 ;  /* 0x0000004f1a937220 */ /* 0x000fe40000400000 */
[C---:B------:R-:W-:Y:S01]  /*5190*/  FMUL R92, R22.reuse, R72 ;  /* 0x00000048165c7220 */ /* 0x040fe20000400000 */
[----:B------:R-:W3:Y:S01]  /*51a0*/  LDSM.16.M88.4 R76, [R8+0x9400] ;  /* 0x00940000084c783b */ /* 0x000ee20000000200 */
[----:B------:R-:W-:Y:S02]  /*51b0*/  FMUL R93, R22, R73 ;  /* 0x00000049165d7220 */ /* 0x000fe40000400000 */
[C---:B------:R-:W-:Y:S02]  /*51c0*/  FMUL R94, R26.reuse, R74 ;  /* 0x0000004a1a5e7220 */ /* 0x040fe40000400000 */
[----:B------:R-:W-:-:S02]  /*51d0*/  FMUL R95, R26, R75 ;  /* 0x0000004b1a5f7220 */ /* 0x000fc40000400000 */
[C---:B------:R-:W-:Y:S01]  /*51e0*/  FMUL R96, R22.reuse, R68 ;  /* 0x0000004416607220 */ /* 0x040fe20000400000 */
[----:B------:R-:W4:Y:S01]  /*51f0*/  LDSM.16.M88.4 R72, [R8+0x9800] ;  /* 0x009800000848783b */ /* 0x000f220000000200 */
[----:B------:R-:W-:Y:S02]  /*5200*/  FMUL R97, R22, R69 ;  /* 0x0000004516617220 */ /* 0x000fe40000400000 */
[C---:B------:R-:W-:Y:S02]  /*5210*/  FMUL R98, R26.reuse, R70 ;  /* 0x000000461a627220 */ /* 0x040fe40000400000 */
[----:B------:R-:W-:Y:S02]  /*5220*/  FMUL R99, R26, R71 ;  /* 0x000000471a637220 */ /* 0x000fe40000400000 */
[C---:B------:R-:W-:Y:S01]  /*5230*/  FMUL R100, R22.reuse, R64 ;  /* 0x0000004016647220 */ /* 0x040fe20000400000 */
[----:B------:R-:W5:Y:S01]  /*5240*/  LDSM.16.M88.4 R68, [R8+0x9c00] ;  /* 0x009c00000844783b */ /* 0x000f620000000200 */
[----:B------:R-:W-:-:S02]  /*5250*/  FMUL R101, R22, R65 ;  /* 0x0000004116657220 */ /* 0x000fc40000400000 */
[C---:B------:R-:W-:Y:S02]  /*5260*/  FMUL R102, R26.reuse, R66 ;  /* 0x000000421a667220 */ /* 0x040fe40000400000 */
[----:B------:R-:W-:Y:S02]  /*5270*/  FMUL R103, R26, R67 ;  /* 0x000000431a677220 */ /* 0x000fe40000400000 */
[C---:B------:R-:W-:Y:S01]  /*5280*/  FMUL R112, R22.reuse, R60 ;  /* 0x0000003c16707220 */ /* 0x040fe20000400000 */
[----:B------:R-:W2:Y:S01]  /*5290*/  LDSM.16.M88.4 R64, [R8+0xa000] ;  /* 0x00a000000840783b */ /* 0x000ea20000000200 */
[----:B------:R-:W-:Y:S02]  /*52a0*/  FMUL R113, R22, R61 ;  /* 0x0000003d16717220 */ /* 0x000fe40000400000 */
[C---:B------:R-:W-:Y:S02]  /*52b0*/  FMUL R114, R26.reuse, R62 ;  /* 0x0000003e1a727220 */ /* 0x040fe40000400000 */
[----:B------:R-:W-:-:S02]  /*52c0*/  FMUL R115, R26, R63 ;  /* 0x0000003f1a737220 */ /* 0x000fc40000400000 */
[C---:B------:R-:W-:Y:S01]  /*52d0*/  FMUL R124, R22.reuse, R48 ;  /* 0x00000030167c7220 */ /* 0x040fe20000400000 */
[----:B------:R-:W2:Y:S01]  /*52e0*/  LDSM.16.M88.4 R60, [R8+0xa400] ;  /* 0x00a40000083c783b */ /* 0x000ea20000000200 */
[----:B------:R-:W-:Y:S02]  /*52f0*/  FMUL R125, R22, R49 ;  /* 0x00000031167d7220 */ /* 0x000fe40000400000 */
[C---:B------:R-:W-:Y:S02]  /*5300*/  FMUL R126, R26.reuse, R50 ;  /* 0x000000321a7e7220 */ /* 0x040fe40000400000 */
[----:B------:R-:W-:Y:S02]  /*5310*/  FMUL R127, R26, R51 ;  /* 0x000000331a7f7220 */ /* 0x000fe40000400000 */
[----:B------:R-:W2:Y:S01]  /*5320*/  LDSM.16.M88.4 R48, [R8+0xb000] ;  /* 0x00b000000830783b */ /* 0x000ea20000000200 */
[----:B------:R-:W-:Y:S02]  /*5330*/  FMUL R32, R32, 1.4426950216293334961 ;  /* 0x3fb8aa3b20207820 */ /* 0x000fe40000400000 */
[----:B------:R-:W-:-:S02]  /*5340*/  FMUL R33, R167, 1.4426950216293334961 ;  /* 0x3fb8aa3ba7217820 */ /* 0x000fc40000400000 */
[----:B------:R-:W-:Y:S02]  /*5350*/  FMUL R36, R165, 1.4426950216293334961 ;  /* 0x3fb8aa3ba5247820 */ /* 0x000fe40000400000 */
[----:B------:R-:W-:Y:S02]  /*5360*/  FMUL R37, R164, 1.4426950216293334961 ;  /* 0x3fb8aa3ba4257820 */ /* 0x000fe40000400000 */
[----:B------:R-:W-:Y:S02]  /*5370*/  FMUL R31, R31, 1.4426950216293334961 ;  /* 0x3fb8aa3b1f1f7820 */ /* 0x000fe40000400000 */
[----:B------:R-:W-:Y:S02]  /*5380*/  FMUL R30, R30, 1.4426950216293334961 ;  /* 0x3fb8aa3b1e1e7820 */ /* 0x000fe40000400000 */
[----:B------:R-:W-:Y:S02]  /*5390*/  FMUL R29, R29, 1.4426950216293334961 ;  /* 0x3fb8aa3b1d1d7820 */ /* 0x000fe40000400000 */
[----:B------:R-:W-:Y:S01]  /*53a0*/  FMUL R28, R28, 1.4426950216293334961 ;  /* 0x3fb8aa3b1c1c7820 */ /* 0x000fe20000400000 */
[C---:B0-----:R-:W-:Y:S01]  /*53b0*/  HMMA.16816.F32.BF16 R140, R152.reuse, R44, R140 ;  /* 0x0000002c988c723c */ /* 0x041fe2000004188c */
[----:B------:R-:W-:Y:S07]  /*53c0*/  MUFU.EX2 R32, R32 ;  /* 0x0000002000207308 */ /* 0x000fee0000000800 */
[----:B-1----:R-:W-:Y:S01]  /*53d0*/  HMMA.16816.F32.BF16 R132, R152, R40, R132 ;  /* 0x000000289884723c */ /* 0x002fe20000041884 */
[----:B------:R-:W-:Y:S08]  /*53e0*/  MUFU.EX2 R33, R33 ;  /* 0x0000002100217308 */ /* 0x000ff00000000800 */
[----:B------:R-:W-:Y:S08]  /*53f0*/  MUFU.EX2 R36, R36 ;  /* 0x0000002400247308 */ /* 0x000ff00000000800 */
[----:B------:R-:W-:Y:S08]  /*5400*/  MUFU.EX2 R37, R37 ;  /* 0x0000002500257308 */ /* 0x000ff00000000800 */
[----:B------:R-:W-:Y:S08]  /*5410*/  MUFU.EX2 R40, R31 ;  /* 0x0000001f00287308 */ /* 0x000ff00000000800 */
[----:B------:R-:W0:Y:S08]  /*5420*/  MUFU.EX2 R41, R30 ;  /* 0x0000001e00297308 */ /* 0x000e300000000800 */
[----:B------:R0:W-:Y:S08]  /*5430*/  MUFU.EX2 R44, R29 ;  /* 0x0000001d002c7308 */ /* 0x0001f00000000800 */
[----:B------:R1:W2:Y:S01]  /*5440*/  MUFU.EX2 R45, R28 ;  /* 0x0000001c002d7308 */ /* 0x0002a20000000800 */
[----:B------:R-:W-:-:S02]  /*5450*/  FMUL R108, R22, R108 ;  /* 0x0000006c166c7220 */ /* 0x000fc40000400000 */
[----:B------:R-:W-:Y:S02]  /*5460*/  FMUL R109, R22, R109 ;  /* 0x0000006d166d7220 */ /* 0x000fe40000400000 */
[C---:B------:R-:W-:Y:S02]  /*5470*/  FMUL R110, R26.reuse, R110 ;  /* 0x0000006e1a6e7220 */ /* 0x040fe40000400000 */
[----:B------:R-:W-:Y:S01]  /*5480*/  FMUL R111, R26, R111 ;  /* 0x0000006f1a6f7220 */ /* 0x000fe20000400000 */
[----:B0-----:R-:W-:Y:S01]  /*5490*/  F2FP.BF16.PACK_AB R29, R41, R40 ;  /* 0x00000028291d723e */ /* 0x001fe200000010ff */
[--C-:B------:R-:W-:Y:S01]  /*54a0*/  FADD R15, R15, -R9.reuse ;  /* 0x800000090f0f7221 */ /* 0x100fe20000000000 */
[----:B-1----:R-:W-:Y:S01]  /*54b0*/  F2FP.BF16.PACK_AB R28, R33, R32 ;  /* 0x00000020211c723e */ /* 0x002fe200000010ff */
[--C-:B------:R-:W-:Y:S01]  /*54c0*/  FADD R11, R11, -R9.reuse ;  /* 0x800000090b0b7221 */ /* 0x100fe20000000000 */
[----:B------:R-:W-:Y:S01]  /*54d0*/  F2FP.BF16.PACK_AB R30, R37, R36 ;  /* 0x00000024251e723e */ /* 0x000fe200000010ff */
[----:B------:R-:W-:-:S02]  /*54e0*/  FADD R14, R14, -R9 ;  /* 0x800000090e0e7221 */ /* 0x000fc40000000000 */
[----:B------:R-:W-:Y:S01]  /*54f0*/  FADD R12, R12, -R10 ;  /* 0x8000000a0c0c7221 */ /* 0x000fe20000000000 */
[----:B--2---:R-:W-:Y:S01]  /*5500*/  F2FP.BF16.PACK_AB R31, R45, R44 ;  /* 0x0000002c2d1f723e */ /* 0x004fe200000010ff */
[C---:B------:R-:W-:Y:S01]  /*5510*/  HMMA.16816.F32.BF16 R108, R152.reuse, R56, R108 ;  /* 0x00000038986c723c */ /* 0x040fe2000004186c */
[----:B------:R-:W-:Y:S02]  /*5520*/  FMUL R15, R15, 1.4426950216293334961 ;  /* 0x3fb8aa3b0f0f7820 */ /* 0x000fe40000400000 */
[----:B------:R-:W-:Y:S02]  /*5530*/  FMUL R11, R11, 1.4426950216293334961 ;  /* 0x3fb8aa3b0b0b7820 */ /* 0x000fe40000400000 */
[----:B------:R-:W-:Y:S02]  /*5540*/  FADD R13, R13, -R9 ;  /* 0x800000090d0d7221 */ /* 0x000fe40000000000 */
[----:B------:R-:W-:Y:S01]  /*5550*/  FMUL R14, R14, 1.4426950216293334961 ;  /* 0x3fb8aa3b0e0e7820 */ /* 0x000fe20000400000 */
[----:B------:R-:W-:Y:S01]  /*5560*/  HMMA.16816.F32.BF16 R144, R152, R88, R144 ;  /* 0x000000589890723c */ /* 0x000fe20000041890 */
[----:B------:R-:W-:-:S06]  /*5570*/  FMUL R12, R12, 1.4426950216293334961 ;  /* 0x3fb8aa3b0c0c7820 */ /* 0x000fcc0000400000 */
[----:B------:R-:W-:Y:S01]  /*5580*/  LOP3.LUT R89, R8, 0x40, RZ, 0x3c, !PT ;  /* 0x0000004008597812 */ /* 0x000fe200078e3cff */
[----:B------:R-:W-:Y:S01]  /*5590*/  HMMA.16816.F32.BF16 R104, R28, R38, R104 ;  /* 0x000000261c68723c */ /* 0x000fe20000041868 */
[----:B------:R0:W-:Y:S01]  /*55a0*/  MUFU.EX2 R38, R11 ;  /* 0x0000000b00267308 */ /* 0x0001e20000000800 */
[C---:B------:R-:W-:Y:S02]  /*55b0*/  FMUL R160, R22.reuse, R160 ;  /* 0x000000a016a07220 */ /* 0x040fe40000400000 */
[----:B------:R-:W-:-:S04]  /*55c0*/  FMUL R161, R22, R161 ;  /* 0x000000a116a17220 */ /* 0x000fc80000400000 */
[----:B------:R-:W-:Y:S01]  /*55d0*/  HMMA.16816.F32.BF16 R148, R28, R34, R148 ;  /* 0x000000221c94723c */ /* 0x000fe20000041894 */
[----:B------:R-:W1:Y:S01]  /*55e0*/  MUFU.EX2 R34, R15 ;  /* 0x0000000f00227308 */ /* 0x000e620000000800 */
[----:B0-----:R-:W-:Y:S02]  /*55f0*/  FMUL R11, R13, 1.4426950216293334961 ;  /* 0x3fb8aa3b0d0b7820 */ /* 0x001fe40000400000 */
[----:B------:R-:W-:-:S04]  /*5600*/  FMUL R162, R26, R162 ;  /* 0x000000a21aa27220 */ /* 0x000fc80000400000 */
[----:B------:R-:W-:Y:S01]  /*5610*/  HMMA.16816.F32.BF16 R140, R28, R46, R140 ;  /* 0x0000002e1c8c723c */ /* 0x000fe2000004188c */
[----:B------:R-:W-:Y:S01]  /*5620*/  MUFU.EX2 R46, R14 ;  /* 0x0000000e002e7308 */ /* 0x000fe20000000800 */
[----:B------:R-:W-:Y:S02]  /*5630*/  FMUL R163, R26, R163 ;  /* 0x000000a31aa37220 */ /* 0x000fe40000400000 */
[--C-:B------:R-:W-:Y:S02]  /*5640*/  FADD R16, R16, -R10.reuse ;  /* 0x8000000a10107221 */ /* 0x100fe40000000000 */
[----:B------:R-:W-:-:S03]  /*5650*/  FADD R18, R18, -R10 ;  /* 0x8000000a12127221 */ /* 0x000fc60000000000 */
[----:B------:R0:W-:Y:S01]  /*5660*/  MUFU.EX2 R39, R12 ;  /* 0x0000000c00277308 */ /* 0x0001e20000000800 */
[----:B------:R-:W-:Y:S01]  /*5670*/  FADD R19, R168, R19 ;  /* 0x00000013a8137221 */ /* 0x000fe20000000000 */
[----:B------:R-:W-:Y:S01]  /*5680*/  HMMA.16816.F32.BF16 R128, R152, R52, R128 ;  /* 0x000000349880723c */ /* 0x000fe20000041880 */
[----:B------:R-:W-:Y:S01]  /*5690*/  FMUL R16, R16, 1.4426950216293334961 ;  /* 0x3fb8aa3b10107820 */ /* 0x000fe20000400000 */
[----:B0-----:R-:W0:Y:S01]  /*56a0*/  LDSM.16.M88.4 R12, [R89+0xa800] ;  /* 0x00a80000590c783b */ /* 0x001e220000000200 */
[----:B------:R-:W-:Y:S02]  /*56b0*/  FMUL R18, R18, 1.4426950216293334961 ;  /* 0x3fb8aa3b12127820 */ /* 0x000fe40000400000 */
[----:B------:R-:W-:-:S03]  /*56c0*/  FADD R19, R20, R19 ;  /* 0x0000001314137221 */ /* 0x000fc60000000000 */
[----:B------:R-:W-:Y:S01]  /*56d0*/  HMMA.16816.F32.BF16 R92, R152, R84, R92 ;  /* 0x00000054985c723c */ /* 0x000fe2000004185c */
[----:B------:R-:W-:Y:S01]  /*56e0*/  FADD R88, R17, -R10 ;  /* 0x8000000a11587221 */ /* 0x000fe20000000000 */
[----:B------:R-:W2:Y:S01]  /*56f0*/  MUFU.EX2 R35, R16 ;  /* 0x0000001000237308 */ /* 0x000ea20000000800 */
[----:B------:R-:W-:Y:S02]  /*5700*/  FADD R21, R21, R19 ;  /* 0x0000001315157221 */ /* 0x000fe40000000000 */
[----:B------:R-:W-:-:S03]  /*5710*/  FMUL R88, R88, 1.4426950216293334961 ;  /* 0x3fb8aa3b58587820 */ /* 0x000fc60000400000 */
[C---:B------:R-:W-:Y:S02]  /*5720*/  HMMA.16816.F32.BF16 R96, R152.reuse, R80, R96 ;  /* 0x000000509860723c */ /* 0x040fe40000041860 */
[----:B------:R1:W-:Y:S06]  /*5730*/  MUFU.EX2 R47, R18 ;  /* 0x00000012002f7308 */ /* 0x0003ec0000000800 */
[C---:B---3--:R-:W-:Y:S01]  /*5740*/  HMMA.16816.F32.BF16 R100, R152.reuse, R76, R100 ;  /* 0x0000004c9864723c */ /* 0x048fe20000041864 */
[----:B-1----:R-:W1:Y:S07]  /*5750*/  LDSM.16.M88.4 R16, [R89+0xac00] ;  /* 0x00ac00005910783b */ /* 0x002e6e0000000200 */
[C---:B----4-:R-:W-:Y:S08]  /*5760*/  HMMA.16816.F32.BF16 R112, R152.reuse, R72, R112 ;  /* 0x000000489870723c */ /* 0x050ff00000041870 */
[C---:B-----5:R-:W-:Y:S08]  /*5770*/  HMMA.16816.F32.BF16 R116, R152.reuse, R68, R116 ;  /* 0x000000449874723c */ /* 0x060ff00000041874 */
[C---:B------:R-:W-:Y:S08]  /*5780*/  HMMA.16816.F32.BF16 R120, R152.reuse, R64, R120 ;  /* 0x000000409878723c */ /* 0x040ff00000041878 */
[C---:B------:R-:W-:Y:S08]  /*5790*/  HMMA.16816.F32.BF16 R124, R152.reuse, R60, R124 ;  /* 0x0000003c987c723c */ /* 0x040ff0000004187c */
[C---:B------:R-:W-:Y:S08]  /*57a0*/  HMMA.16816.F32.BF16 R136, R152.reuse, R48, R136 ;  /* 0x000000309888723c */ /* 0x040ff00000041888 */
[----:B------:R-:W-:Y:S01]  /*57b0*/  HMMA.16816.F32.BF16 R160, R152, R156, R160 ;  /* 0x0000009c98a0723c */ /* 0x000fe200000418a0 */
[----:B------:R-:W3:Y:S07]  /*57c0*/  MUFU.EX2 R11, R11 ;  /* 0x0000000b000b7308 */ /* 0x000eee0000000800 */
[----:B------:R-:W-:Y:S01]  /*57d0*/  HMMA.16816.F32.BF16 R108, R28, R58, R108 ;  /* 0x0000003a1c6c723c */ /* 0x000fe2000004186c */
[----:B------:R-:W4:Y:S01]  /*57e0*/  MUFU.EX2 R88, R88 ;  /* 0x0000005800587308 */ /* 0x000f220000000800 */
[----:B------:R-:W-:Y:S01]  /*57f0*/  FADD R23, R23, R24 ;  /* 0x0000001817177221 */ /* 0x000fe20000000000 */
[----:B------:R-:W-:Y:S03]  /*5800*/  LDSM.16.M88.4 R56, [R89+0x9c00] ;  /* 0x009c00005938783b */ /* 0x000fe60000000200 */
[----:B------:R-:W-:-:S02]  /*5810*/  FADD R25, R25, R23 ;  /* 0x0000001719197221 */ /* 0x000fc40000000000 */
[----:B------:R-:W-:Y:S01]  /*5820*/  HMMA.16816.F32.BF16 R128, R28, R54, R128 ;  /* 0x000000361c80723c */ /* 0x000fe20000041880 */
[----:B------:R-:W-:Y:S01]  /*5830*/  FADD R21, R32, R21 ;  /* 0x0000001520157221 */ /* 0x000fe20000000000 */
[----:B------:R-:W-:Y:S01]  /*5840*/  LDSM.16.M88.4 R52, [R89+0xa000] ;  /* 0x00a000005934783b */ /* 0x000fe20000000200 */
[----:B------:R-:W-:-:S05]  /*5850*/  FADD R25, R27, R25 ;  /* 0x000000191b197221 */ /* 0x000fca0000000000 */
[----:B------:R-:W-:Y:S01]  /*5860*/  HMMA.16816.F32.BF16 R144, R28, R90, R144 ;  /* 0x0000005a1c90723c */ /* 0x000fe20000041890 */
[----:B------:R-:W-:-:S07]  /*5870*/  FADD R40, R40, R25 ;  /* 0x0000001928287221 */ /* 0x000fce0000000000 */
[C---:B------:R-:W-:Y:S08]  /*5880*/  HMMA.16816.F32.BF16 R92, R28.reuse, R86, R92 ;  /* 0x000000561c5c723c */ /* 0x040ff0000004185c */
        /* <DEDUP_REMOVED lines=8> */
[----:B------:R-:W-:Y:S01]  /*5910*/  HMMA.16816.F32.BF16 R160, R28, R158, R160 ;  /* 0x0000009e1ca0723c */ /* 0x000fe200000418a0 */
[----:B------:R-:W-:Y:S01]  /*5920*/  FADD R33, R33, R21 ;  /* 0x0000001521217221 */ /* 0x000fe20000000000 */
[----:B------:R-:W5:Y:S01]  /*5930*/  LDSM.16.M88.4 R84, [R89+0x8000] ;  /* 0x008000005954783b */ /* 0x000f620000000200 */
[----:B------:R-:W-:-:S02]  /*5940*/  FADD R176, R176, -R9 ;  /* 0x80000009b0b07221 */ /* 0x000fc40000000000 */
[--C-:B------:R-:W-:Y:S01]  /*5950*/  FADD R153, R174, -R10.reuse ;  /* 0x8000000aae997221 */ /* 0x100fe20000000000 */
[----:B------:R-:W-:Y:S01]  /*5960*/  LDSM.16.M88.4 R80, [R89+0x8400] ;  /* 0x008400005950783b */ /* 0x000fe20000000200 */
[----:B------:R-:W-:Y:S02]  /*5970*/  F2FP.BF16.PACK_AB R28, R38, R34 ;  /* 0x00000022261c723e */ /* 0x000fe400000010ff */
[----:B--2---:R-:W-:Y:S01]  /*5980*/  F2FP.BF16.PACK_AB R29, R39, R35 ;  /* 0x00000023271d723e */ /* 0x004fe200000010ff */
[----:B------:R-:W-:Y:S01]  /*5990*/  FADD R175, R175, -R9 ;  /* 0x80000009afaf7221 */ /* 0x000fe20000000000 */
[----:B---3--:R-:W-:Y:S01]  /*59a0*/  F2FP.BF16.PACK_AB R30, R46, R11 ;  /* 0x0000000b2e1e723e */ /* 0x008fe200000010ff */
[----:B------:R-:W-:Y:S01]  /*59b0*/  FADD R173, R173, -R10 ;  /* 0x8000000aadad7221 */ /* 0x000fe20000000000 */
[----:B----4-:R-:W-:Y:S01]  /*59c0*/  F2FP.BF16.PACK_AB R31, R47, R88 ;  /* 0x000000582f1f723e */ /* 0x010fe200000010ff */
[----:B------:R-:W-:Y:S01]  /*59d0*/  FADD R33, R36, R33 ;  /* 0x0000002124217221 */ /* 0x000fe20000000000 */
[----:B------:R-:W-:Y:S01]  /*59e0*/  LDSM.16.M88.4 R76, [R89+0x8800] ;  /* 0x00880000594c783b */ /* 0x000fe20000000200 */
[----:B------:R-:W-:-:S02]  /*59f0*/  FADD R172, R172, -R9 ;  /* 0x80000009acac7221 */ /* 0x000fc40000000000 */
[--C-:B------:R-:W-:Y:S01]  /*5a00*/  FADD R155, R170, -R10.reuse ;  /* 0x8000000aaa9b7221 */ /* 0x100fe20000000000 */
[----:B------:R-:W-:Y:S01]  /*5a10*/  LDSM.16.M88.4 R72, [R89+0x8c00] ;  /* 0x008c00005948783b */ /* 0x000fe20000000200 */
[----:B0-----:R-:W-:Y:S01]  /*5a20*/  HMMA.16816.F32.BF16 R108, R28, R12, R108 ;  /* 0x0000000c1c6c723c */ /* 0x001fe2000004186c */
[----:B------:R-:W-:Y:S02]  /*5a30*/  FADD R169, R169, -R10 ;  /* 0x8000000aa9a97221 */ /* 0x000fe40000000000 */
[----:B------:R-:W-:Y:S04]  /*5a40*/  LDSM.16.M88.4 R68, [R89+0x9000] ;  /* 0x009000005944783b */ /* 0x000fe80000000200 */
[----:B------:R-:W-:Y:S01]  /*5a50*/  FADD R12, R41, R40 ;  /* 0x00000028290c7221 */ /* 0x000fe20000000000 */
[----:B------:R-:W-:Y:S03]  /*5a60*/  LDSM.16.M88.4 R64, [R89+0x9400] ;  /* 0x009400005940783b */ /* 0x000fe60000000200 */
[----:B------:R-:W-:Y:S01]  /*5a70*/  FADD R12, R44, R12 ;  /* 0x0000000c2c0c7221 */ /* 0x000fe20000000000 */
[----:B------:R-:W-:Y:S01]  /*5a80*/  LDSM.16.M88.4 R60, [R89+0x9800] ;  /* 0x00980000593c783b */ /* 0x000fe20000000200 */
[----:B------:R-:W-:-:S02]  /*5a90*/  FMUL R152, R176, 1.4426950216293334961 ;  /* 0x3fb8aa3bb0987820 */ /* 0x000fc40000400000 */
[----:B------:R-:W-:Y:S01]  /*5aa0*/  FADD R33, R37, R33 ;  /* 0x0000002125217221 */ /* 0x000fe20000000000 */
[----:B------:R-:W-:Y:S01]  /*5ab0*/  LDSM.16.M88.4 R48, [R89+0xa400] ;  /* 0x00a400005930783b */ /* 0x000fe20000000200 */
[----:B------:R-:W-:Y:S02]  /*5ac0*/  FADD R20, R45, R12 ;  /* 0x0000000c2d147221 */ /* 0x000fe40000000000 */
[----:B------:R-:W-:Y:S01]  /*5ad0*/  FMUL R153, R153, 1.4426950216293334961 ;  /* 0x3fb8aa3b99997820 */ /* 0x000fe20000400000 */
[----:B-1----:R-:W-:Y:S01]  /*5ae0*/  HMMA.16816.F32.BF16 R128, R28, R16, R128 ;  /* 0x000000101c80723c */ /* 0x002fe20000041880 */
[----:B------:R-:W-:Y:S01]  /*5af0*/  FMUL R13, R175, 1.4426950216293334961 ;  /* 0x3fb8aa3baf0d7820 */ /* 0x000fe20000400000 */
[----:B------:R-:W-:Y:S01]  /*5b00*/  LDSM.16.M88.4 R40, [R89+0xb000] ;  /* 0x00b000005928783b */ /* 0x000fe20000000200 */
[----:B------:R-:W-:Y:S02]  /*5b10*/  FADD R12, R34, R33 ;  /* 0x00000021220c7221 */ /* 0x000fe40000000000 */
[----:B------:R-:W-:-:S02]  /*5b20*/  FADD R20, R35, R20 ;  /* 0x0000001423147221 */ /* 0x000fc40000000000 */
[----:B------:R-:W-:Y:S01]  /*5b30*/  FMUL R16, R173, 1.4426950216293334961 ;  /* 0x3fb8aa3bad107820 */ /* 0x000fe20000400000 */
[----:B------:R-:W0:Y:S01]  /*5b40*/  MUFU.EX2 R152, R152 ;  /* 0x0000009800987308 */ /* 0x000e220000000800 */
[----:B------:R-:W-:Y:S01]  /*5b50*/  FMUL R154, R172, 1.4426950216293334961 ;  /* 0x3fb8aa3bac9a7820 */ /* 0x000fe20000400000 */
[----:B------:R-:W-:Y:S01]  /*5b60*/  LDSM.16.M88.4 R32, [R89+0xb400] ;  /* 0x00b400005920783b */ /* 0x000fe20000000200 */
[----:B------:R-:W-:Y:S02]  /*5b70*/  FADD R12, R38, R12 ;  /* 0x0000000c260c7221 */ /* 0x000fe40000000000 */
[----:B------:R-:W-:-:S03]  /*5b80*/  FADD R20, R39, R20 ;  /* 0x0000001427147221 */ /* 0x000fc60000000000 */
[----:B------:R-:W1:Y:S01]  /*5b90*/  MUFU.EX2 R153, R153 ;  /* 0x0000009900997308 */ /* 0x000e620000000800 */
[----:B------:R-:W-:Y:S01]  /*5ba0*/  FMUL R155, R155, 1.4426950216293334961 ;  /* 0x3fb8aa3b9b9b7820 */ /* 0x000fe20000400000 */
[----:B------:R-:W-:Y:S01]  /*5bb0*/  LDSM.16.M88.4 R36, [R89+0xb800] ;  /* 0x00b800005924783b */ /* 0x000fe20000000200 */
[----:B------:R-:W-:Y:S02]  /*5bc0*/  FADD R21, R171, -R9 ;  /* 0x80000009ab157221 */ /* 0x000fe40000000000 */
[----:B------:R-:W-:-:S03]  /*5bd0*/  FADD R12, R11, R12 ;  /* 0x0000000c0b0c7221 */ /* 0x000fc60000000000 */
[----:B------:R-:W2:Y:S01]  /*5be0*/  MUFU.EX2 R13, R13 ;  /* 0x0000000d000d7308 */ /* 0x000ea20000000800 */
[----:B------:R-:W-:Y:S02]  /*5bf0*/  FADD R20, R88, R20 ;  /* 0x0000001458147221 */ /* 0x000fe40000000000 */
[----:B------:R-:W-:Y:S01]  /*5c00*/  FMUL R21, R21, 1.4426950216293334961 ;  /* 0x3fb8aa3b15157820 */ /* 0x000fe20000400000 */
[----:B------:R-:W-:Y:S04]  /*5c10*/  LDSM.16.M88.4 R88, [R89+0xbc00] ;  /* 0x00bc00005958783b */ /* 0x000fe80000000200 */
[----:B------:R-:W3:Y:S01]  /*5c20*/  MUFU.EX2 R16, R16 ;  /* 0x0000001000107308 */ /* 0x000ee20000000800 */
[----:B------:R-:W-:Y:S02]  /*5c30*/  FMUL R169, R169, 1.4426950216293334961 ;  /* 0x3fb8aa3ba9a97820 */ /* 0x000fe40000400000 */
[----:B------:R-:W-:-:S02]  /*5c40*/  FADD R11, R46, R12 ;  /* 0x0000000c2e0b7221 */ /* 0x000fc40000000000 */
[----:B------:R-:W-:-:S03]  /*5c50*/  FADD R12, R47, R20 ;  /* 0x000000142f0c7221 */ /* 0x000fc60000000000 */
[----:B------:R-:W4:Y:S08]  /*5c60*/  MUFU.EX2 R154, R154 ;  /* 0x0000009a009a7308 */ /* 0x000f300000000800 */
[----:B------:R-:W2:Y:S01]  /*5c70*/  MUFU.EX2 R155, R155 ;  /* 0x0000009b009b7308 */ /* 0x000ea20000000800 */
[----:B0-----:R-:W-:Y:S02]  /*5c80*/  FADD R11, R152, R11 ;  /* 0x0000000b980b7221 */ /* 0x001fe40000000000 */
[----:B-1----:R-:W-:-:S05]  /*5c90*/  FADD R12, R153, R12 ;  /* 0x0000000c990c7221 */ /* 0x002fca0000000000 */
[----:B------:R-:W0:Y:S08]  /*5ca0*/  MUFU.EX2 R17, R21 ;  /* 0x0000001500117308 */ /* 0x000e300000000800 */
[----:B------:R-:W1:Y:S01]  /*5cb0*/  MUFU.EX2 R20, R169 ;  /* 0x000000a900147308 */ /* 0x000e620000000800 */
[----:B--2---:R-:W-:Y:S02]  /*5cc0*/  FADD R11, R13, R11 ;  /* 0x0000000b0d0b7221 */ /* 0x004fe40000000000 */
[----:B---3--:R-:W-:-:S02]  /*5cd0*/  FADD R12, R16, R12 ;  /* 0x0000000c100c7221 */ /* 0x008fc40000000000 */
[----:B----4-:R-:W-:Y:S02]  /*5ce0*/  FADD R11, R154, R11 ;  /* 0x0000000b9a0b7221 */ /* 0x010fe40000000000 */
[----:B------:R-:W-:Y:S02]  /*5cf0*/  FADD R12, R155, R12 ;  /* 0x0000000c9b0c7221 */ /* 0x000fe40000000000 */
[----:B0-----:R-:W-:Y:S01]  /*5d00*/  FADD R11, R17, R11 ;  /* 0x0000000b110b7221 */ /* 0x001fe20000000000 */
[----:B------:R-:W-:Y:S02]  /*5d10*/  F2FP.BF16.PACK_AB R152, R13, R152 ;  /* 0x000000980d98723e */ /* 0x000fe400000010ff */
[----:B------:R-:W-:Y:S01]  /*5d20*/  F2FP.BF16.PACK_AB R153, R16, R153 ;  /* 0x000000991099723e */ /* 0x000fe200000010ff */
[----:B-1----:R-:W-:Y:S01]  /*5d30*/  FADD R12, R20, R12 ;  /* 0x0000000c140c7221 */ /* 0x002fe20000000000 */
[----:B------:R-:W0:Y:S04]  /*5d40*/  SHFL.BFLY PT, R13, R11, 0x2, 0x1f ;  /* 0x0c401f000b0d7f89 */ /* 0x000e2800000e0000 */
[----:B------:R-:W1:Y:S04]  /*5d50*/  SHFL.BFLY PT, R16, R12, 0x2, 0x1f ;  /* 0x0c401f000c107f89 */ /* 0x000e6800000e0000 */
[----:B------:R-:W2:Y:S01]  /*5d60*/  S2R R21, SR_CTAID.X ;  /* 0x0000000000157919 */ /* 0x000ea20000002500 */
[----:B------:R-:W-:-:S02]  /*5d70*/  F2FP.BF16.PACK_AB R154, R17, R154 ;  /* 0x0000009a119a723e */ /* 0x000fc400000010ff */
[----:B------:R-:W-:Y:S01]  /*5d80*/  F2FP.BF16.PACK_AB R155, R20, R155 ;  /* 0x0000009b149b723e */ /* 0x000fe200000010ff */
[----:B------:R-:W-:Y:S01]  /*5d90*/  UIADD3 UR4, UP0, UR4, 0x40, URZ ;  /* 0x0000004004047890 */ /* 0x000fe2000ff1e03f */
[----:B-----5:R-:W-:Y:S03]  /*5da0*/  HMMA.16816.F32.BF16 R148, R28, R84, R148 ;  /* 0x000000541c94723c */ /* 0x020fe60000041894 */
[----:B------:R-:W-:Y:S01]  /*5db0*/  UIADD3.X UR5, URZ, UR5, URZ, UP0, !UPT ;  /* 0x000000053f057290 */ /* 0x000fe200087fe43f */
[----:B0-----:R-:W-:Y:S02]  /*5dc0*/  FADD R13, R11, R13 ;  /* 0x0000000d0b0d7221 */ /* 0x001fe40000000000 */
[----:B-1----:R-:W-:Y:S02]  /*5dd0*/  FADD R16, R12, R16 ;  /* 0x000000100c107221 */ /* 0x002fe40000000000 */
[----:B------:R-:W-:Y:S01]  /*5de0*/  HMMA.16816.F32.BF16 R108, R152, R14, R108 ;  /* 0x0000000e986c723c */ /* 0x000fe2000004186c */
[----:B------:R-:W0:Y:S01]  /*5df0*/  SHFL.BFLY PT, R12, R13, 0x1, 0x1f ;  /* 0x0c201f000d0c7f89 */ /* 0x000e2200000e0000 */
[----:B--2---:R-:W-:-:S03]  /*5e00*/  IMAD.SHL.U32 R21, R21, 0x80, RZ ;  /* 0x0000008015157824 */ /* 0x004fc600078e00ff */
[----:B------:R-:W1:Y:S03]  /*5e10*/  SHFL.BFLY PT, R15, R16, 0x1, 0x1f ;  /* 0x0c201f00100f7f89 */ /* 0x000e6600000e0000 */
[----:B------:R-:W-:Y:S01]  /*5e20*/  HMMA.16816.F32.BF16 R104, R28, R80, R104 ;  /* 0x000000501c68723c */ /* 0x000fe20000041868 */
[----:B------:R-:W-:-:S07]  /*5e30*/  IADD3 R21, R21, 0x80, RZ ;  /* 0x0000008015157810 */ /* 0x000fce0007ffe0ff */
[----:B------:R-:W-:Y:S01]  /*5e40*/  HMMA.16816.F32.BF16 R144, R28, R76, R144 ;  /* 0x0000004c1c90723c */ /* 0x000fe20000041890 */
[----:B------:R-:W-:-:S07]  /*5e50*/  IMAD.U32 R11, RZ, RZ, UR5 ;  /* 0x00000005ff0b7e24 */ /* 0x000fce000f8e00ff */
        /* <DEDUP_REMOVED lines=11> */
[----:B------:R-:W-:-:S04]  /*5f10*/  ISETP.LE.U32.AND P0, PT, R21, UR4, PT ;  /* 0x0000000415007c0c */ /* 0x000fc8000bf03070 */
[----:B------:R-:W-:Y:S01]  /*5f20*/  ISETP.GE.U32.AND.EX P0, PT, R11, RZ, PT, P0 ;  /* 0x000000ff0b00720c */ /* 0x000fe20003f06100 */
[----:B0-----:R-:W-:Y:S01]  /*5f30*/  FADD R11, R13, R12 ;  /* 0x0000000c0d0b7221 */ /* 0x001fe20000000000 */
[----:B------:R-:W-:Y:S01]  /*5f40*/  MOV R14, 0x40 ;  /* 0x00000040000e7802 */ /* 0x000fe20000000f00 */
[----:B-1----:R-:W-:Y:S01]  /*5f50*/  FADD R15, R16, R15 ;  /* 0x0000000f100f7221 */ /* 0x002fe20000000000 */
[----:B------:R-:W-:Y:S01]  /*5f60*/  HMMA.16816.F32.BF16 R84, R152, R86, R148 ;  /* 0x000000569854723c */ /* 0x000fe20000041894 */
[----:B------:R-:W-:Y:S02]  /*5f70*/  FFMA R178, R22, R178, R11 ;  /* 0x000000b216b27223 */ /* 0x000fe4000000000b */
[C---:B------:R-:W-:Y:S02]  /*5f80*/  IMAD R6, R14.reuse, c[0x0][0x1b4], R6 ;  /* 0x00006d000e067a24 */ /* 0x040fe400078e0206 */
[----:B------:R-:W-:-:S03]  /*5f90*/  IMAD R5, R14, c[0x0][0x1a4], R5 ;  /* 0x000069000e057a24 */ /* 0x000fc600078e0205 */
[----:B------:R-:W-:Y:S01]  /*5fa0*/  HMMA.16816.F32.BF16 R80, R152, R82, R104 ;  /* 0x000000529850723c */ /* 0x000fe20000041868 */
[----:B------:R-:W-:Y:S02]  /*5fb0*/  FFMA R177, R26, R177, R15 ;  /* 0x000000b11ab17223 */ /* 0x000fe4000000000f */
[----:B------:R-:W-:Y:S02]  /*5fc0*/  IMAD.MOV.U32 R37, RZ, RZ, R9 ;  /* 0x000000ffff257224 */ /* 0x000fe400078e0009 */
[----:B------:R-:W-:-:S03]  /*5fd0*/  IMAD.MOV.U32 R36, RZ, RZ, R10 ;  /* 0x000000ffff247224 */ /* 0x000fc600078e000a */
        /* <DEDUP_REMOVED lines=13> */
[----:B------:R-:W-:Y:S01]  /*60b0*/  @P0 CALL.REL.NOINC `(.L_x_1) ;  /* 0x0000001000000944 */ /* 0x000fe20003c00000 */
[----:B------:R-:W-:Y:S06]  /*60c0*/  BRA `(.L_x_2) ;  /* 0xffffca8000007947 */ /* 0x000fec000383ffff */
.L_x_1:
[----:B------:R-:W-:-:S07]  /*60d0*/  NOP ;  /* 0x0000000000007918 */ /* 0x000fce0000000000 */
[----:B------:R-:W-:Y:S02]  /*60e0*/  IMAD.MOV.U32 R2, RZ, RZ, R9 ;  /* 0x000000ffff027224 */ /* 0x000fe400078e0009 */
[----:B------:R-:W-:-:S07]  /*60f0*/  IMAD.MOV.U32 R3, RZ, RZ, R10 ;  /* 0x000000ffff037224 */ /* 0x000fce00078e000a */
.L_x_0:
[----:B------:R-:W0:Y:S01]  /*6100*/  S2R R0, SR_TID.X ;  /* 0x0000000000007919 */ /* 0x000e220000002100 */
[C---:B------:R-:W-:Y:S01]  /*6110*/  FSETP.GEU.AND P3, PT, R177.reuse, 1.175494350822287508e-38, PT ;  /* 0x00800000b100780b */ /* 0x040fe20003f6e000 */
[----:B------:R-:W-:Y:S01]  /*6120*/  IMAD.MOV.U32 R19, RZ, RZ, R55 ;  /* 0x000000ffff137224 */ /* 0x000fe200078e0037 */
[----:B------:R-:W-:Y:S01]  /*6130*/  FSETP.GEU.AND P2, PT, R178, 1.175494350822287508e-38, PT ;  /* 0x00800000b200780b */ /* 0x000fe20003f4e000 */
[----:B------:R-:W1:Y:S01]  /*6140*/  S2R R192, SR_TID.X ;  /* 0x0000000000c07919 */ /* 0x000e620000002100 */
[----:B------:R-:W-:Y:S01]  /*6150*/  FSETP.GT.AND P1, PT, |R177|, 8.50705917302346158658e+37, PT ;  /* 0x7e800000b100780b */ /* 0x000fe20003f24200 */
[----:B------:R-:W-:Y:S01]  /*6160*/  IMAD.MOV.U32 R55, RZ, RZ, R48 ;  /* 0x000000ffff377224 */ /* 0x000fe200078e0030 */
[----:B------:R-:W-:Y:S01]  /*6170*/  MOV R179, R53 ;  /* 0x0000003500b37202 */ /* 0x000fe20000000f00 */
[----:B------:R-:W2:Y:S01]  /*6180*/  S2R R16, SR_TID.X ;  /* 0x0000000000107919 */ /* 0x000ea20000002100 */
[----:B------:R-:W-:Y:S01]  /*6190*/  IMAD.MOV.U32 R118, RZ, RZ, c[0x0][0x1c8] ;  /* 0x00007200ff767624 */ /* 0x000fe200078e00ff */
[----:B------:R-:W-:Y:S01]  /*61a0*/  MOV R171, R41 ;  /* 0x0000002900ab7202 */ /* 0x000fe20000000f00 */
[----:B------:R-:W-:Y:S01]  /*61b0*/  IMAD.MOV.U32 R17, RZ, RZ, R44 ;  /* 0x000000ffff117224 */ /* 0x000fe200078e002c */
[----:B------:R-:W3:Y:S01]  /*61c0*/  S2R R188, SR_CTAID.X ;  /* 0x0000000000bc7919 */ /* 0x000ee20000002500 */
[----:B------:R-:W-:-:S02]  /*61d0*/  IMAD.MOV.U32 R15, RZ, RZ, R40 ;  /* 0x000000ffff0f7224 */ /* 0x000fc400078e0028 */
[----:B------:R-:W-:Y:S01]  /*61e0*/  IMAD.MOV.U32 R175, RZ, RZ, R45 ;  /* 0x000000ffffaf7224 */ /* 0x000fe200078e002d */
[----:B------:R-:W4:Y:S02]  /*61f0*/  S2R R190, SR_CTAID.Y ;  /* 0x0000000000be7919 */ /* 0x000f240000002600 */
[----:B------:R-:W-:Y:S02]  /*6200*/  @P1 FMUL R51, R51, 0.25 ;  /* 0x3e80000033331820 */ /* 0x000fe40000400000 */
[----:B------:R-:W-:Y:S01]  /*6210*/  @P1 FMUL R43, R43, 0.25 ;  /* 0x3e8000002b2b1820 */ /* 0x000fe20000400000 */
[----:B------:R-:W-:Y:S01]  /*6220*/  BAR.SYNC.DEFER_BLOCKING 0x0 ;  /* 0x0000000000007b1d */ /* 0x000fe20000010000 */
[----:B------:R-:W-:Y:S01]  /*6230*/  @P1 FMUL R42, R42, 0.25 ;  /* 0x3e8000002a2a1820 */ /* 0x000fe20000400000 */
[C---:B0-----:R-:W-:Y:S01]  /*6240*/  LOP3.LUT R4, R0.reuse, 0x1c, RZ, 0xc0, !PT ;  /* 0x0000001c00047812 */ /* 0x041fe200078ec0ff */
[----:B------:R-:W-:Y:S01]  /*6250*/  @P1 FMUL R47, R47, 0.25 ;  /* 0x3e8000002f2f1820 */ /* 0x000fe20000400000 */
[----:B------:R-:W-:Y:S01]  /*6260*/  LOP3.LUT R0, R0, 0xe0, RZ, 0xc0, !PT ;  /* 0x000000e000007812 */ /* 0x000fe200078ec0ff */
[----:B------:R-:W-:Y:S01]  /*6270*/  @P1 FMUL R46, R46, 0.25 ;  /* 0x3e8000002e2e1820 */ /* 0x000fe20000400000 */
[----:B-1----:R-:W-:Y:S01]  /*6280*/  SHF.R.U32.HI R11, RZ, 0x1, R192 ;  /* 0x00000001ff0b7819 */ /* 0x002fe200000116c0 */
[C---:B------:R-:W-:Y:S01]  /*6290*/  IMAD.SHL.U32 R5, R192.reuse, 0x200, RZ ;  /* 0x00000200c0057824 */ /* 0x040fe200078e00ff */
[----:B------:R-:W-:Y:S01]  /*62a0*/  LOP3.LUT P0, RZ, R192, 0x80, RZ, 0xc0, !PT ;  /* 0x00000080c0ff7812 */ /* 0x000fe2000780c0ff */
[----:B------:R-:W-:Y:S01]  /*62b0*/  IMAD R14, R0, 0x2, R4 ;  /* 0x00000002000e7824 */ /* 0x000fe200078e0204 */
[----:B--2---:R-:W-:Y:S01]  /*62c0*/  LOP3.LUT R16, R16, 0x3, RZ, 0xc0, !PT ;  /* 0x0000000310107812 */ /* 0x004fe200078ec0ff */
[----:B------:R-:W-:Y:S01]  /*62d0*/  FMUL R4, R177, 8388608 ;  /* 0x4b000000b1047820 */ /* 0x000fe20000400000 */
[----:B------:R-:W-:Y:S01]  /*62e0*/  LOP3.LUT R13, R11, 0x4, RZ, 0xc0, !PT ;  /* 0x000000040b0d7812 */ /* 0x000fe200078ec0ff */
[----:B------:R-:W-:-:S02]  /*62f0*/  FMUL R0, R178, 8388608 ;  /* 0x4b000000b2007820 */ /* 0x000fc40000400000 */
[----:B---3--:R-:W-:Y:S01]  /*6300*/  IMAD.SHL.U32 R188, R188, 0x80, RZ ;  /* 0x00000080bcbc7824 */ /* 0x008fe200078e00ff */
[----:B------:R-:W-:Y:S01]  /*6310*/  FSEL R88, R4, R177, !P3 ;  /* 0x000000b104587208 */ /* 0x000fe20005800000 */
[----:B------:R-:W-:Y:S01]  /*6320*/  IMAD.SHL.U32 R7, R192, 0x8, RZ ;  /* 0x00000008c0077824 */ /* 0x000fe200078e00ff */
[----:B------:R-:W-:Y:S01]  /*6330*/  LOP3.LUT R4, R5, 0x3000, RZ, 0xc0, !PT ;  /* 0x0000300005047812 */ /* 0x000fe200078ec0ff */
[----:B----4-:R-:W-:Y:S01]  /*6340*/  IMAD R6, R190, c[0x0][0x1c0], RZ ;  /* 0x00007000be067a24 */ /* 0x010fe200078e02ff */
[----:B------:R-:W-:Y:S01]  /*6350*/  LOP3.LUT R188, R188, 0x7f, R192, 0xf8, !PT ;  /* 0x0000007fbcbc7812 */ /* 0x000fe200078ef8c0 */
[----:B------:R-:W-:Y:S01]  /*6360*/  IMAD.SHL.U32 R9, R192, 0x4, RZ ;  /* 0x00000004c0097824 */ /* 0x000fe200078e00ff */
[----:B------:R-:W-:Y:S01]  /*6370*/  FSEL R89, R0, R178, !P2 ;  /* 0x000000b200597208 */ /* 0x000fe20005000000 */
[----:B------:R-:W-:Y:S01]  /*6380*/  IMAD R165, R16, 0x20, R4 ;  /* 0x0000002010a57824 */ /* 0x000fe200078e0204 */
[----:B------:R-:W-:Y:S01]  /*6390*/  LOP3.LUT R7, R7, 0x38, RZ, 0xc0, !PT ;  /* 0x0000003807077812 */ /* 0x000fe200078ec0ff */
[----:B------:R-:W0:Y:S01]  /*63a0*/  S2R R16, SR_TID.X ;  /* 0x0000000000107919 */ /* 0x000e220000002100 */
[----:B------:R-:W-:Y:S01]  /*63b0*/  IMAD R10, R188, c[0x0][0x1c4], RZ ;  /* 0x00007100bc0a7a24 */ /* 0x000fe200078e02ff */
[----:B------:R-:W-:Y:S01]  /*63c0*/  IADD3 R0, R89, -0x3f3504f3, RZ ;  /* 0xc0cafb0d59007810 */ /* 0x000fe20007ffe0ff */
[----:B------:R-:W-:Y:S01]  /*63d0*/  IMAD.SHL.U32 R4, R192, 0x800, RZ ;  /* 0x00000800c0047824 */ /* 0x000fe200078e00ff */
[----:B------:R-:W-:Y:S01]  /*63e0*/  LOP3.LUT R12, R9, 0x1c0, RZ, 0xc0, !PT ;  /* 0x000001c0090c7812 */ /* 0x000fe200078ec0ff */
[----:B------:R-:W-:Y:S01]  /*63f0*/  IMAD.SHL.U32 R126, R6, 0x2, RZ ;  /* 0x00000002067e7824 */ /* 0x000fe200078e00ff */
[----:B------:R-:W-:Y:S01]  /*6400*/  SHF.L.U32 R11, R10, 0x1, RZ ;  /* 0x000000010a0b7819 */ /* 0x000fe200000006ff */
[----:B------:R-:W-:Y:S01]  /*6410*/  IMAD.HI R20, R6, 0x2, RZ ;  /* 0x0000000206147827 */ /* 0x000fe200078e02ff */
[----:B------:R-:W-:-:S02]  /*6420*/  LOP3.LUT R164, R4, 0x3000, RZ, 0xc0, !PT ;  /* 0x0000300004a47812 */ /* 0x000fc400078ec0ff */
[----:B------:R-:W-:Y:S01]  /*6430*/  LOP3.LUT R8, R0, 0xff800000, RZ, 0xc0, !PT ;  /* 0xff80000000087812 */ /* 0x000fe200078ec0ff */
[----:B------:R-:W-:Y:S01]  /*6440*/  @P1 FMUL R19, R19, 0.25 ;  /* 0x3e80000013131820 */ /* 0x000fe20000400000 */
[----:B------:R-:W-:Y:S01]  /*6450*/  IADD3 R126, P4, P5, R11, c[0x0][0x178], R126 ;  /* 0x00005e000b7e7a10 */ /* 0x000fe20007d9e07e */
[----:B------:R-:W-:Y:S01]  /*6460*/  IMAD.HI R11, R10, 0x2, RZ ;  /* 0x000000020a0b7827 */ /* 0x000fe200078e02ff */
[----:B------:R-:W-:Y:S01]  /*6470*/  FSEL R4, RZ, -23, P2 ;  /* 0xc1b80000ff047808 */ /* 0x000fe20001000000 */
[----:B------:R-:W1:Y:S01]  /*6480*/  I2F R5, R8 ;  /* 0x0000000800057306 */ /* 0x000e620000201400 */
[----:B------:R-:W-:Y:S01]  /*6490*/  FSEL R6, RZ, -23, P3 ;  /* 0xc1b80000ff067808 */ /* 0x000fe20001800000 */
[----:B------:R-:W-:Y:S01]  /*64a0*/  @P1 FMUL R163, R163, 0.25 ;  /* 0x3e800000a3a31820 */ /* 0x000fe20000400000 */
[----:B------:R-:W-:Y:S01]  /*64b0*/  FSETP.GT.AND P2, PT, |R178|, 8.50705917302346158658e+37, PT ;  /* 0x7e800000b200780b */ /* 0x000fe20003f44200 */
[----:B------:R-:W-:Y:S01]  /*64c0*/  @P1 FMUL R162, R162, 0.25 ;  /* 0x3e800000a2a21820 */ /* 0x000fe20000400000 */
[C---:B------:R-:W-:Y:S01]  /*64d0*/  FSETP.GEU.AND P3, PT, |R177|.reuse, 1.175494350822287508e-38, PT ;  /* 0x00800000b100780b */ /* 0x040fe20003f6e200 */
[----:B------:R-:W-:Y:S01]  /*64e0*/  @P1 FMUL R177, R177, 0.25 ;  /* 0x3e800000b1b11820 */ /* 0x000fe20000400000 */
[----:B------:R-:W-:Y:S01]  /*64f0*/  IADD3.X R20, R11, c[0x0][0x17c], R20, P4, P5 ;  /* 0x00005f000b147a10 */ /* 0x000fe200027ea414 */
[----:B------:R-:W-:Y:S01]  /*6500*/  @P1 FMUL R135, R135, 0.25 ;  /* 0x3e80000087871820 */ /* 0x000fe20000400000 */
[----:B0-----:R-:W-:Y:S01]  /*6510*/  LOP3.LUT R16, R16, 0xff, RZ, 0xc0, !PT ;  /* 0x000000ff10107812 */ /* 0x001fe200078ec0ff */
[----:B------:R-:W-:Y:S01]  /*6520*/  @P1 FMUL R134, R134, 0.25 ;  /* 0x3e80000086861820 */ /* 0x000fe20000400000 */
[----:B------:R-:W-:Y:S01]  /*6530*/  FSETP.GEU.AND P4, PT, |R178|, 1.175494350822287508e-38, PT ;  /* 0x00800000b200780b */ /* 0x000fe20003f8e200 */
[----:B------:R-:W-:Y:S01]  /*6540*/  @P1 FMUL R143, R143, 0.25 ;  /* 0x3e8000008f8f1820 */ /* 0x000fe20000400000 */
[----:B------:R-:W-:Y:S01]  /*6550*/  IADD3 R0, R88, -0x3f3504f3, RZ ;  /* 0xc0cafb0d58007810 */ /* 0x000fe20007ffe0ff */
[----:B------:R-:W-:-:S02]  /*6560*/  IMAD R164, R16, 0x10, R164 ;  /* 0x0000001010a47824 */ /* 0x000fc400078e02a4 */
[----:B------:R-:W0:Y:S01]  /*6570*/  S2R R16, SR_TID.X ;  /* 0x0000000000107919 */ /* 0x000e220000002100 */
[----:B------:R-:W-:Y:S01]  /*6580*/  @P2 FMUL R178, R178, 0.25 ;  /* 0x3e800000b2b22820 */ /* 0x000fe20000400000 */
[----:B------:R-:W-:Y:S01]  /*6590*/  LOP3.LUT R9, R0, 0xff800000, RZ, 0xc0, !PT ;  /* 0xff80000000097812 */ /* 0x000fe200078ec0ff */
[----:B------:R-:W-:Y:S01]  /*65a0*/  @!P3 FMUL R177, R177, 16777216 ;  /* 0x4b800000b1b1b820 */ /* 0x000fe20000400000 */
[----:B------:R-:W-:Y:S01]  /*65b0*/  IADD3 R0, R13, R7, R12 ;  /* 0x000000070d007210 */ /* 0x000fe20007ffe00c */
[----:B-1----:R-:W-:Y:S01]  /*65c0*/  FFMA.FTZ R183, R5, 1.1920928955078125e-07, R4 ;  /* 0x3400000005b77823 */ /* 0x002fe20000010004 */
[----:B------:R-:W-:Y:S01]  /*65d0*/  I2F R7, R9 ;  /* 0x0000000900077306 */ /* 0x000fe20000201400 */
[----:B------:R-:W-:Y:S01]  /*65e0*/  @P2 FMUL R56, R56, 0.25 ;  /* 0x3e80000038382820 */ /* 0x000fe20000400000 */
[----:B------:R-:W-:Y:S01]  /*65f0*/  LOP3.LUT R187, R164, 0x20, RZ, 0x3c, !PT ;  /* 0x00000020a4bb7812 */ /* 0x000fe200078e3cff */
[----:B------:R-:W-:Y:S01]  /*6600*/  @!P4 FMUL R178, R178, 16777216 ;  /* 0x4b800000b2b2c820 */ /* 0x000fe20000400000 */
[----:B------:R-:W-:Y:S01]  /*6610*/  LOP3.LUT R186, R164, 0x40, RZ, 0x3c, !PT ;  /* 0x00000040a4ba7812 */ /* 0x000fe200078e3cff */
[----:B------:R-:W-:Y:S01]  /*6620*/  @P2 FMUL R60, R60, 0.25 ;  /* 0x3e8000003c3c2820 */ /* 0x000fe20000400000 */
[----:B------:R-:W-:Y:S01]  /*6630*/  LOP3.LUT R185, R164, 0x60, RZ, 0x3c, !PT ;  /* 0x00000060a4b97812 */ /* 0x000fe200078e3cff */
[----:B------:R-:W-:Y:S01]  /*6640*/  @!P3 FMUL R51, R51, 16777216 ;  /* 0x4b8000003333b820 */ /* 0x000fe20000400000 */
[----:B------:R-:W1:Y:S01]  /*6650*/  MUFU.RCP R4, R177 ;  /* 0x000000b100047308 */ /* 0x000e620000001000 */
[----:B------:R-:W-:-:S02]  /*6660*/  IMAD.SHL.U32 R12, R14, 0x4, RZ ;  /* 0x000000040e0c7824 */ /* 0x000fc400078e00ff */
[----:B------:R-:W-:Y:S02]  /*6670*/  @P2 FMUL R80, R80, 0.25 ;  /* 0x3e80000050502820 */ /* 0x000fe40000400000 */
[----:B------:R-:W-:Y:S01]  /*6680*/  @P2 FMUL R84, R84, 0.25 ;  /* 0x3e80000054542820 */ /* 0x000fe20000400000 */
[----:B------:R-:W-:Y:S01]  /*6690*/  LOP3.LUT R165, R165, R12, RZ, 0x3c, !PT ;  /* 0x0000000ca5a57212 */ /* 0x000fe200078e3cff */
[----:B------:R-:W-:Y:S01]  /*66a0*/  @!P4 FMUL R56, R56, 16777216 ;  /* 0x4b8000003838c820 */ /* 0x000fe20000400000 */
[----:B------:R-:W2:Y:S01]  /*66b0*/  MUFU.RCP R10, R178 ;  /* 0x000000b2000a7308 */ /* 0x000ea20000001000 */
[----:B------:R-:W-:Y:S01]  /*66c0*/  @!P4 FMUL R60, R60, 16777216 ;  /* 0x4b8000003c3cc820 */ /* 0x000fe20000400000 */
[----:B0-----:R-:W-:Y:S01]  /*66d0*/  SHF.R.U32.HI R16, RZ, 0x7, R16 ;  /* 0x00000007ff107819 */ /* 0x001fe20000011610 */
[----:B------:R-:W-:Y:S02]  /*66e0*/  @P2 FMUL R49, R49, 0.25 ;  /* 0x3e80000031312820 */ /* 0x000fe40000400000 */
[----:B------:R-:W-:Y:S01]  /*66f0*/  @P1 FMUL R142, R142, 0.25 ;  /* 0x3e8000008e8e1820 */ /* 0x000fe20000400000 */
[----:B------:R-:W-:Y:S01]  /*6700*/  SGXT.U32 R16, R16, 0x1 ;  /* 0x000000011010781a */ /* 0x000fe20000000000 */
[----:B------:R-:W-:-:S02]  /*6710*/  @P1 FMUL R111, R111, 0.25 ;  /* 0x3e8000006f6f1820 */ /* 0x000fc40000400000 */
[----:B-1----:R-:W-:Y:S02]  /*6720*/  FMUL R21, R4, R51 ;  /* 0x0000003304157220 */ /* 0x002fe40000400000 */
[----:B------:R-:W-:Y:S02]  /*6730*/  @P1 FMUL R110, R110, 0.25 ;  /* 0x3e8000006e6e1820 */ /* 0x000fe40000400000 */
[----:B------:R-:W-:Y:S02]  /*6740*/  @P1 FMUL R50, R50, 0.25 ;  /* 0x3e80000032321820 */ /* 0x000fe40000400000 */
[----:B------:R-:W-:Y:S02]  /*6750*/  @P1 FMUL R54, R54, 0.25 ;  /* 0x3e80000036361820 */ /* 0x000fe40000400000 */
[----:B------:R-:W-:Y:S02]  /*6760*/  @P1 FMUL R59, R59, 0.25 ;  /* 0x3e8000003b3b1820 */ /* 0x000fe40000400000 */
[----:B------:R-:W-:-:S02]  /*6770*/  @P1 FMUL R58, R58, 0.25 ;  /* 0x3e8000003a3a1820 */ /* 0x000fc40000400000 */
[----:B------:R-:W-:Y:S02]  /*6780*/  @P1 FMUL R63, R63, 0.25 ;  /* 0x3e8000003f3f1820 */ /* 0x000fe40000400000 */
        /* <DEDUP_REMOVED lines=12> */
[----:B------:R-:W-:Y:S01]  /*6850*/  @P1 FMUL R86, R86, 0.25 ;  /* 0x3e80000056561820 */ /* 0x000fe20000400000 */
[----:B------:R-:W-:Y:S01]  /*6860*/  FSETP.NEU.AND P1, PT, R89, RZ, PT ;  /* 0x000000ff5900720b */ /* 0x000fe20003f2d000 */
[----:B------:R-:W-:Y:S02]  /*6870*/  @!P4 FMUL R80, R80, 16777216 ;  /* 0x4b8000005050c820 */ /* 0x000fe40000400000 */
[----:B------:R-:W-:Y:S02]  /*6880*/  @!P4 FMUL R84, R84, 16777216 ;  /* 0x4b8000005454c820 */ /* 0x000fe40000400000 */
[----:B------:R-:W-:Y:S02]  /*6890*/  IMAD R51, R16, c[0x0][0x1c8], RZ ;  /* 0x0000720010337a24 */ /* 0x000fe400078e02ff */
[----:B------:R-:W-:-:S02]  /*68a0*/  @P2 FMUL R81, R81, 0.25 ;  /* 0x3e80000051512820 */ /* 0x000fc40000400000 */
[----:B------:R-:W-:Y:S01]  /*68b0*/  @P2 FMUL R85, R85, 0.25 ;  /* 0x3e80000055552820 */ /* 0x000fe20000400000 */
[----:B------:R-:W-:Y:S01]  /*68c0*/  LEA R53, R118, R51, 0x1 ;  /* 0x0000003376357211 */ /* 0x000fe200078e08ff */
[----:B------:R-:W-:Y:S02]  /*68d0*/  FFMA.FTZ R184, R7, 1.1920928955078125e-07, R6 ;  /* 0x3400000007b87823 */ /* 0x000fe40000010006 */
[----:B------:R-:W-:Y:S02]  /*68e0*/  @P2 FMUL R55, R55, 0.25 ;  /* 0x3e80000037372820 */ /* 0x000fe40000400000 */
[----:B------:R-:W-:Y:S02]  /*68f0*/  @P2 FMUL R64, R64, 0.25 ;  /* 0x3e80000040402820 */ /* 0x000fe40000400000 */
[----:B------:R-:W-:Y:S02]  /*6900*/  @P2 FMUL R68, R68, 0.25 ;  /* 0x3e80000044442820 */ /* 0x000fe40000400000 */
[----:B------:R-:W-:-:S02]  /*6910*/  @P2 FMUL R72, R72, 0.25 ;  /* 0x3e80000048482820 */ /* 0x000fc40000400000 */
[----:B------:R-:W-:Y:S02]  /*6920*/  @P2 FMUL R76, R76, 0.25 ;  /* 0x3e8000004c4c2820 */ /* 0x000fe40000400000 */
[C---:B--2---:R-:W-:Y:S02]  /*6930*/  FMUL R7, R10.reuse, R56 ;  /* 0x000000380a077220 */ /* 0x044fe40000400000 */
[----:B------:R-:W-:Y:S02]  /*6940*/  FMUL R12, R10, R60 ;  /* 0x0000003c0a0c7220 */ /* 0x000fe40000400000 */
[----:B------:R-:W-:Y:S02]  /*6950*/  @!P3 FMUL R43, R43, 16777216 ;  /* 0x4b8000002b2bb820 */ /* 0x000fe40000400000 */
[----:B------:R-:W-:Y:S01]  /*6960*/  @!P3 FMUL R42, R42, 16777216 ;  /* 0x4b8000002a2ab820 */ /* 0x000fe20000400000 */
[----:B------:R-:W-:Y:S01]  /*6970*/  F2FP.BF16.PACK_AB R7, R7, R12 ;  /* 0x0000000c0707723e */ /* 0x000fe200000010ff */
[----:B------:R-:W-:-:S02]  /*6980*/  @!P3 FMUL R47, R47, 16777216 ;  /* 0x4b8000002f2fb820 */ /* 0x000fc40000400000 */
[----:B------:R-:W-:Y:S02]  /*6990*/  @!P3 FMUL R46, R46, 16777216 ;  /* 0x4b8000002e2eb820 */ /* 0x000fe40000400000 */
[----:B------:R-:W-:Y:S02]  /*69a0*/  @!P3 FMUL R19, R19, 16777216 ;  /* 0x4b8000001313b820 */ /* 0x000fe40000400000 */
[----:B------:R-:W-:Y:S02]  /*69b0*/  @!P4 FMUL R49, R49, 16777216 ;  /* 0x4b8000003131c820 */ /* 0x000fe40000400000 */
[----:B------:R-:W-:Y:S02]  /*69c0*/  @!P3 FMUL R163, R163, 16777216 ;  /* 0x4b800000a3a3b820 */ /* 0x000fe40000400000 */
[----:B------:R-:W-:Y:S02]  /*69d0*/  @!P3 FMUL R162, R162, 16777216 ;  /* 0x4b800000a2a2b820 */ /* 0x000fe40000400000 */
        /* <DEDUP_REMOVED lines=23> */
[----:B------:R-:W-:Y:S01]  /*6b50*/  @!P3 FMUL R86, R86, 16777216 ;  /* 0x4b8000005656b820 */ /* 0x000fe20000400000 */
[----:B------:R-:W-:Y:S01]  /*6b60*/  ISETP.GE.U32.AND P3, PT, R88, 0x7f800000, PT ;  /* 0x7f8000005800780c */ /* 0x000fe20003f66070 */
[----:B------:R-:W-:-:S02]  /*6b70*/  FMUL R5, R10, R80 ;  /* 0x000000500a057220 */ /* 0x000fc40000400000 */
[----:B------:R-:W-:Y:S02]  /*6b80*/  FMUL R6, R10, R84 ;  /* 0x000000540a067220 */ /* 0x000fe40000400000 */
[----:B------:R-:W-:Y:S02]  /*6b90*/  @!P4 FMUL R81, R81, 16777216 ;  /* 0x4b8000005151c820 */ /* 0x000fe40000400000 */
[----:B------:R-:W-:Y:S02]  /*6ba0*/  @!P4 FMUL R85, R85, 16777216 ;  /* 0x4b8000005555c820 */ /* 0x000fe40000400000 */
[----:B------:R-:W-:Y:S02]  /*6bb0*/  @!P4 FMUL R55, R55, 16777216 ;  /* 0x4b8000003737c820 */ /* 0x000fe40000400000 */
[----:B------:R-:W-:Y:S02]  /*6bc0*/  @!P4 FMUL R64, R64, 16777216 ;  /* 0x4b8000004040c820 */ /* 0x000fe40000400000 */
[----:B------:R-:W-:-:S02]  /*6bd0*/  @!P4 FMUL R68, R68, 16777216 ;  /* 0x4b8000004444c820 */ /* 0x000fc40000400000 */
[----:B------:R-:W-:Y:S02]  /*6be0*/  @!P4 FMUL R72, R72, 16777216 ;  /* 0x4b8000004848c820 */ /* 0x000fe40000400000 */
[----:B------:R-:W-:Y:S02]  /*6bf0*/  @!P4 FMUL R76, R76, 16777216 ;  /* 0x4b8000004c4cc820 */ /* 0x000fe40000400000 */
[C---:B------:R-:W-:Y:S02]  /*6c00*/  FMUL R23, R4.reuse, R43 ;  /* 0x0000002b04177220 */ /* 0x040fe40000400000 */
[C---:B------:R-:W-:Y:S02]  /*6c10*/  FMUL R167, R4.reuse, R42 ;  /* 0x0000002a04a77220 */ /* 0x040fe40000400000 */
[C---:B------:R-:W-:Y:S02]  /*6c20*/  FMUL R33, R4.reuse, R47 ;  /* 0x0000002f04217220 */ /* 0x040fe40000400000 */
[----:B------:R-:W-:-:S02]  /*6c30*/  FMUL R174, R4, R46 ;  /* 0x0000002e04ae7220 */ /* 0x000fc40000400000 */
[----:B------:R-:W-:Y:S02]  /*6c40*/  FMUL R32, R4, R19 ;  /* 0x0000001304207220 */ /* 0x000fe40000400000 */
[----:B------:R-:W-:Y:S02]  /*6c50*/  @P2 FMUL R15, R15, 0.25 ;  /* 0x3e8000000f0f2820 */ /* 0x000fe40000400000 */
[----:B------:R-:W-:Y:S01]  /*6c60*/  @P2 FMUL R17, R17, 0.25 ;  /* 0x3e80000011112820 */ /* 0x000fe20000400000 */
[----:B------:R-:W-:Y:S01]  /*6c70*/  F2FP.BF16.PACK_AB R32, R21, R32 ;  /* 0x000000201520723e */ /* 0x000fe200000010ff */
[----:B------:R-:W-:Y:S02]  /*6c80*/  FMUL R24, R10, R49 ;  /* 0x000000310a187220 */ /* 0x000fe40000400000 */
[C---:B------:R-:W-:Y:S02]  /*6c90*/  FMUL R35, R4.reuse, R163 ;  /* 0x000000a304237220 */ /* 0x040fe40000400000 */
[----:B------:R-:W-:-:S02]  /*6ca0*/  FMUL R168, R4, R162 ;  /* 0x000000a204a87220 */ /* 0x000fc40000400000 */
[C---:B------:R-:W-:Y:S02]  /*6cb0*/  FMUL R166, R4.reuse, R135 ;  /* 0x0000008704a67220 */ /* 0x040fe40000400000 */
[C---:B------:R-:W-:Y:S02]  /*6cc0*/  FMUL R31, R4.reuse, R134 ;  /* 0x00000086041f7220 */ /* 0x040fe40000400000 */
[C---:B------:R-:W-:Y:S01]  /*6cd0*/  FMUL R34, R4.reuse, R143 ;  /* 0x0000008f04227220 */ /* 0x040fe20000400000 */
[----:B------:R-:W-:Y:S01]  /*6ce0*/  F2FP.BF16.PACK_AB R35, R35, R166 ;  /* 0x000000a62323723e */ /* 0x000fe200000010ff */
[----:B------:R-:W-:Y:S01]  /*6cf0*/  FMUL R30, R4, R142 ;  /* 0x0000008e041e7220 */ /* 0x000fe20000400000 */
[----:B------:R-:W-:Y:S01]  /*6d00*/  F2FP.BF16.PACK_AB R31, R168, R31 ;  /* 0x0000001fa81f723e */ /* 0x000fe200000010ff */
[----:B------:R-:W-:Y:S01]  /*6d10*/  FMUL R22, R4, R111 ;  /* 0x0000006f04167220 */ /* 0x000fe20000400000 */
[----:B------:R-:W-:Y:S01]  /*6d20*/  F2FP.BF16.PACK_AB R34, R34, R23 ;  /* 0x000000172222723e */ /* 0x000fe200000010ff */
[----:B------:R-:W-:Y:S01]  /*6d30*/  FMUL R29, R4, R110 ;  /* 0x0000006e041d7220 */ /* 0x000fe20000400000 */
[----:B------:R-:W-:Y:S01]  /*6d40*/  F2FP.BF16.PACK_AB R30, R30, R167 ;  /* 0x000000a71e1e723e */ /* 0x000fe200000010ff */
[C---:B------:R-:W-:Y:S01]  /*6d50*/  FMUL R25, R4.reuse, R50 ;  /* 0x0000003204197220 */ /* 0x040fe20000400000 */
[----:B------:R-:W-:Y:S01]  /*6d60*/  F2FP.BF16.PACK_AB R33, R33, R22 ;  /* 0x000000162121723e */ /* 0x000fe200000010ff */
[----:B------:R-:W-:Y:S01]  /*6d70*/  FMUL R28, R4, R54 ;  /* 0x00000036041c7220 */ /* 0x000fe20000400000 */
[----:B------:R-:W-:Y:S01]  /*6d80*/  F2FP.BF16.PACK_AB R29, R174, R29 ;  /* 0x0000001dae1d723e */ /* 0x000fe200000010ff */
[----:B------:R-:W-:-:S02]  /*6d90*/  FMUL R18, R4, R59 ;  /* 0x0000003b04127220 */ /* 0x000fc40000400000 */
[C---:B------:R-:W-:Y:S01]  /*6da0*/  FMUL R19, R4.reuse, R58 ;  /* 0x0000003a04137220 */ /* 0x040fe20000400000 */
[----:B------:R-:W-:Y:S01]  /*6db0*/  F2FP.BF16.PACK_AB R28, R25, R28 ;  /* 0x0000001c191c723e */ /* 0x000fe200000010ff */
[C---:B------:R-:W-:Y:S02]  /*6dc0*/  FMUL R37, R4.reuse, R63 ;  /* 0x0000003f04257220 */ /* 0x040fe40000400000 */
[C---:B------:R-:W-:Y:S02]  /*6dd0*/  FMUL R36, R4.reuse, R62 ;  /* 0x0000003e04247220 */ /* 0x040fe40000400000 */
[C---:B------:R-:W-:Y:S02]  /*6de0*/  FMUL R11, R4.reuse, R67 ;  /* 0x00000043040b7220 */ /* 0x040fe40000400000 */
[C---:B------:R-:W-:Y:S02]  /*6df0*/  FMUL R38, R4.reuse, R66 ;  /* 0x0000004204267220 */ /* 0x040fe40000400000 */
[----:B------:R-:W-:-:S02]  /*6e00*/  FMUL R40, R4, R71 ;  /* 0x0000004704287220 */ /* 0x000fc40000400000 */
[C---:B------:R-:W-:Y:S02]  /*6e10*/  FMUL R39, R4.reuse, R70 ;  /* 0x0000004604277220 */ /* 0x040fe40000400000 */
[C---:B------:R-:W-:Y:S02]  /*6e20*/  FMUL R41, R4.reuse, R75 ;  /* 0x0000004b04297220 */ /* 0x040fe40000400000 */
[C---:B------:R-:W-:Y:S02]  /*6e30*/  FMUL R42, R4.reuse, R74 ;  /* 0x0000004a042a7220 */ /* 0x040fe40000400000 */
[C---:B------:R-:W-:Y:S02]  /*6e40*/  FMUL R44, R4.reuse, R79 ;  /* 0x0000004f042c7220 */ /* 0x040fe40000400000 */
[C---:B------:R-:W-:Y:S02]  /*6e50*/  FMUL R43, R4.reuse, R78 ;  /* 0x0000004e042b7220 */ /* 0x040fe40000400000 */
[----:B------:R-:W-:-:S02]  /*6e60*/  FMUL R45, R4, R83 ;  /* 0x00000053042d7220 */ /* 0x000fc40000400000 */
[C---:B------:R-:W-:Y:S02]  /*6e70*/  FMUL R46, R4.reuse, R82 ;  /* 0x00000052042e7220 */ /* 0x040fe40000400000 */
[C---:B------:R-:W-:Y:S02]  /*6e80*/  FMUL R48, R4.reuse, R87 ;  /* 0x0000005704307220 */ /* 0x040fe40000400000 */
[----:B------:R-:W-:Y:S01]  /*6e90*/  FMUL R47, R4, R86 ;  /* 0x00000056042f7220 */ /* 0x000fe20000400000 */
[----:B------:R-:W-:Y:S01]  /*6ea0*/  F2FP.BF16.PACK_AB R4, R5, R6 ;  /* 0x000000060504723e */ /* 0x000fe200000010ff */
        /* <DEDUP_REMOVED lines=17> */
[C---:B------:R-:W-:Y:S02]  /*6fc0*/  FMUL R12, R10.reuse, R81 ;  /* 0x000000510a0c7220 */ /* 0x040fe40000400000 */
[C---:B------:R-:W-:Y:S02]  /*6fd0*/  FMUL R49, R10.reuse, R85 ;  /* 0x000000550a317220 */ /* 0x040fe40000400000 */
[----:B------:R-:W-:Y:S01]  /*6fe0*/  @P2 FMUL R77, R77, 0.25 ;  /* 0x3e8000004d4d2820 */ /* 0x000fe20000400000 */
[----:B------:R-:W-:Y:S01]  /*6ff0*/  ISETP.GE.U32.AND P2, PT, R89, 0x7f800000, PT ;  /* 0x7f8000005900780c */ /* 0x000fe20003f46070 */
[----:B------:R-:W-:Y:S01]  /*7000*/  FMUL R182, R10, R55 ;  /* 0x000000370ab67220 */ /* 0x000fe20000400000 */
[----:B------:R-:W-:Y:S01]  /*7010*/  F2FP.BF16.PACK_AB R12, R12, R49 ;  /* 0x000000310c0c723e */ /* 0x000fe200000010ff */
[----:B------:R-:W-:-:S02]  /*7020*/  FMUL R6, R10, R64 ;  /* 0x000000400a067220 */ /* 0x000fc40000400000 */
[C---:B------:R-:W-:Y:S02]  /*7030*/  FMUL R5, R10.reuse, R72 ;  /* 0x000000480a057220 */ /* 0x040fe40000400000 */
[C---:B------:R-:W-:Y:S02]  /*7040*/  FMUL R14, R10.reuse, R76 ;  /* 0x0000004c0a0e7220 */ /* 0x040fe40000400000 */
[----:B------:R-:W-:Y:S02]  /*7050*/  FMUL R13, R10, R68 ;  /* 0x000000440a0d7220 */ /* 0x000fe40000400000 */
[----:B------:R-:W-:Y:S01]  /*7060*/  IMAD R55, R118, 0x2, R53 ;  /* 0x0000000276377824 */ /* 0x000fe200078e0235 */
[----:B------:R-:W-:Y:S01]  /*7070*/  F2FP.BF16.PACK_AB R5, R5, R14 ;  /* 0x0000000e0505723e */ /* 0x000fe200000010ff */
[----:B------:R-:W-:Y:S01]  /*7080*/  @!P4 FMUL R15, R15, 16777216 ;  /* 0x4b8000000f0fc820 */ /* 0x000fe20000400000 */
[----:B------:R-:W-:Y:S01]  /*7090*/  F2FP.BF16.PACK_AB R6, R6, R13 ;  /* 0x0000000d0606723e */ /* 0x000fe200000010ff */
[----:B------:R-:W-:-:S02]  /*70a0*/  @!P4 FMUL R17, R17, 16777216 ;  /* 0x4b8000001111c820 */ /* 0x000fc40000400000 */
[----:B------:R-:W-:Y:S02]  /*70b0*/  @!P4 FMUL R161, R161, 16777216 ;  /* 0x4b800000a1a1c820 */ /* 0x000fe40000400000 */
[----:B------:R-:W-:Y:S01]  /*70c0*/  @!P4 FMUL R160, R160, 16777216 ;  /* 0x4b800000a0a0c820 */ /* 0x000fe20000400000 */
[----:B------:R0:W-:Y:S01]  /*70d0*/  STS.128 [R165], R4 ;  /* 0x00000004a5007388 */ /* 0x0001e20000000c00 */
[----:B------:R-:W-:Y:S02]  /*70e0*/  @!P4 FMUL R133, R133, 16777216 ;  /* 0x4b8000008585c820 */ /* 0x000fe40000400000 */
[----:B------:R-:W-:Y:S02]  /*70f0*/  @!P4 FMUL R132, R132, 16777216 ;  /* 0x4b8000008484c820 */ /* 0x000fe40000400000 */
[----:B------:R-:W-:Y:S02]  /*7100*/  @!P4 FMUL R141, R141, 16777216 ;  /* 0x4b8000008d8dc820 */ /* 0x000fe40000400000 */
[----:B------:R-:W-:-:S02]  /*7110*/  @!P4 FMUL R140, R140, 16777216 ;  /* 0x4b8000008c8cc820 */ /* 0x000fc40000400000 */
[----:B------:R-:W-:Y:S02]  /*7120*/  @!P4 FMUL R171, R171, 16777216 ;  /* 0x4b800000ababc820 */ /* 0x000fe40000400000 */
[----:B------:R-:W-:Y:S02]  /*7130*/  @!P4 FMUL R175, R175, 16777216 ;  /* 0x4b800000afafc820 */ /* 0x000fe40000400000 */
[----:B------:R-:W-:Y:S02]  /*7140*/  @!P4 FMUL R109, R109, 16777216 ;  /* 0x4b8000006d6dc820 */ /* 0x000fe40000400000 */
[----:B------:R-:W-:Y:S01]  /*7150*/  @!P4 FMUL R108, R108, 16777216 ;  /* 0x4b8000006c6cc820 */ /* 0x000fe20000400000 */
[----:B0-----:R-:W-:Y:S01]  /*7160*/  F2FP.BF16.PACK_AB R4, R46, R47 ;  /* 0x0000002f2e04723e */ /* 0x001fe200000010ff */
[----:B------:R-:W-:Y:S02]  /*7170*/  @!P4 FMUL R179, R179, 16777216 ;  /* 0x4b800000b3b3c820 */ /* 0x000fe40000400000 */
[----:B------:R-:W-:-:S02]  /*7180*/  @!P4 FMUL R52, R52, 16777216 ;  /* 0x4b8000003434c820 */ /* 0x000fc40000400000 */
[----:B------:R-:W-:Y:S02]  /*7190*/  @!P4 FMUL R57, R57, 16777216 ;  /* 0x4b8000003939c820 */ /* 0x000fe40000400000 */
[----:B------:R-:W-:Y:S02]  /*71a0*/  @!P4 FMUL R61, R61, 16777216 ;  /* 0x4b8000003d3dc820 */ /* 0x000fe40000400000 */
[----:B------:R-:W-:Y:S02]  /*71b0*/  @!P4 FMUL R65, R65, 16777216 ;  /* 0x4b8000004141c820 */ /* 0x000fe40000400000 */
[----:B------:R-:W-:Y:S02]  /*71c0*/  @!P4 FMUL R69, R69, 16777216 ;  /* 0x4b8000004545c820 */ /* 0x000fe40000400000 */
[----:B------:R-:W-:Y:S02]  /*71d0*/  @!P4 FMUL R73, R73, 16777216 ;  /* 0x4b8000004949c820 */ /* 0x000fe40000400000 */
[----:B------:R-:W-:Y:S01]  /*71e0*/  @!P4 FMUL R77, R77, 16777216 ;  /* 0x4b8000004d4dc820 */ /* 0x000fe20000400000 */
[----:B------:R-:W-:Y:S01]  /*71f0*/  LEA R130, P4, R53, R126, 0x1 ;  /* 0x0000007e35827211 */ /* 0x000fe200078808ff */
[----:B------:R-:W-:-:S02]  /*7200*/  IMAD R49, R118, 0x2, R55 ;  /* 0x0000000276317824 */ /* 0x000fc400078e0237 */
[C---:B------:R-:W-:Y:S01]  /*7210*/  FMUL R176, R10.reuse, R15 ;  /* 0x0000000f0ab07220 */ /* 0x040fe20000400000 */
[----:B------:R-:W-:Y:S01]  /*7220*/  LEA.HI.X.SX32 R131, R53, R20, 0x1, P4 ;  /* 0x0000001435837211 */ /* 0x000fe200020f0eff */
[C---:B------:R-:W-:Y:S02]  /*7230*/  FMUL R177, R10.reuse, R17 ;  /* 0x000000110ab17220 */ /* 0x040fe40000400000 */
[C---:B------:R-:W-:Y:S02]  /*7240*/  FMUL R170, R10.reuse, R161 ;  /* 0x000000a10aaa7220 */ /* 0x040fe40000400000 */
[C---:B------:R-:W-:Y:S02]  /*7250*/  FMUL R169, R10.reuse, R160 ;  /* 0x000000a00aa97220 */ /* 0x040fe40000400000 */
[C---:B------:R-:W-:Y:S02]  /*7260*/  FMUL R27, R10.reuse, R133 ;  /* 0x000000850a1b7220 */ /* 0x040fe40000400000 */
[C---:B------:R-:W-:Y:S01]  /*7270*/  FMUL R172, R10.reuse, R132 ;  /* 0x000000840aac7220 */ /* 0x040fe20000400000 */
[C---:B------:R-:W-:Y:S01]  /*7280*/  LEA R132, P5, R55.reuse, R126, 0x1 ;  /* 0x0000007e37847211 */ /* 0x040fe200078a08ff */
[----:B------:R-:W-:Y:S01]  /*7290*/  FMUL R26, R10, R141 ;  /* 0x0000008d0a1a7220 */ /* 0x000fe20000400000 */
[----:B------:R-:W-:Y:S01]  /*72a0*/  F2FP.BF16.PACK_AB R27, R170, R27 ;  /* 0x0000001baa1b723e */ /* 0x000fe200000010ff */
[C---:B------:R-:W-:Y:S01]  /*72b0*/  FMUL R173, R10.reuse, R140 ;  /* 0x0000008c0aad7220 */ /* 0x040fe20000400000 */
[----:B------:R-:W-:Y:S01]  /*72c0*/  LEA.HI.X.SX32 R133, R55, R20, 0x1, P5 ;  /* 0x0000001437857211 */ /* 0x000fe200028f0eff */
[C---:B------:R-:W-:Y:S01]  /*72d0*/  FMUL R171, R10.reuse, R171 ;  /* 0x000000ab0aab7220 */ /* 0x040fe20000400000 */
        /* <DEDUP_REMOVED lines=8> */
[C---:B------:R-:W-:Y:S01]  /*7360*/  FMUL R181, R10.reuse, R52 ;  /* 0x000000340ab57220 */ /* 0x040fe20000400000 */
[----:B------:R-:W-:Y:S01]  /*7370*/  F2FP.BF16.PACK_AB R21, R177, R180 ;  /* 0x000000b4b115723e */ /* 0x000fe200000010ff */
[----:B------:R-:W-:Y:S01]  /*7380*/  FMUL R15, R10, R57 ;  /* 0x000000390a0f7220 */ /* 0x000fe20000400000 */
[----:B------:R-:W-:Y:S01]  /*7390*/  F2FP.BF16.PACK_AB R24, R24, R179 ;  /* 0x000000b31818723e */ /* 0x000fe200000010ff */
[C---:B------:R-:W-:Y:S02]  /*73a0*/  FMUL R16, R10.reuse, R61 ;  /* 0x0000003d0a107220 */ /* 0x040fe40000400000 */
[C---:B------:R-:W-:Y:S02]  /*73b0*/  FMUL R14, R10.reuse, R65 ;  /* 0x000000410a0e7220 */ /* 0x040fe40000400000 */
[C---:B------:R-:W-:Y:S01]  /*73c0*/  FMUL R17, R10.reuse, R69 ;  /* 0x000000450a117220 */ /* 0x040fe20000400000 */
[----:B------:R-:W-:Y:S01]  /*73d0*/  F2FP.BF16.PACK_AB R15, R15, R16 ;  /* 0x000000100f0f723e */ /* 0x000fe200000010ff */
[----:B------:R-:W-:-:S02]  /*73e0*/  FMUL R13, R10, R73 ;  /* 0x000000490a0d7220 */ /* 0x000fc40000400000 */
[----:B------:R-:W-:Y:S01]  /*73f0*/  FMUL R10, R10, R77 ;  /* 0x0000004d0a0a7220 */ /* 0x000fe20000400000 */
[----:B------:R-:W-:Y:S01]  /*7400*/  F2FP.BF16.PACK_AB R14, R14, R17 ;  /* 0x000000110e0e723e */ /* 0x000fe200000010ff */
[C---:B------:R-:W-:Y:S02]  /*7410*/  IMAD R57, R118.reuse, 0x2, R49 ;  /* 0x0000000276397824 */ /* 0x040fe400078e0231 */
[----:B------:R-:W-:Y:S01]  /*7420*/  IMAD.IADD R8, R89, 0x1, -R8 ;  /* 0x0000000159087824 */ /* 0x000fe200078e0a08 */
[----:B------:R-:W-:Y:S01]  /*7430*/  F2FP.BF16.PACK_AB R13, R13, R10 ;  /* 0x0000000a0d0d723e */ /* 0x000fe200000010ff */
[----:B------:R-:W-:Y:S01]  /*7440*/  IMAD R59, R118, 0x2, R57 ;  /* 0x00000002763b7824 */ /* 0x000fe200078e0239 */
[----:B------:R-:W-:Y:S01]  /*7450*/  MOV R10, 0x3dc6b27f ;  /* 0x3dc6b27f000a7802 */ /* 0x000fe20000000f00 */
[----:B------:R-:W-:Y:S01]  /*7460*/  FADD R16, R8, -1 ;  /* 0xbf80000008107421 */ /* 0x000fe20000000000 */
[----:B------:R-:W-:Y:S01]  /*7470*/  F2FP.BF16.PACK_AB R8, R45, R48 ;  /* 0x000000302d08723e */ /* 0x000fe200000010ff */
[----:B------:R-:W-:Y:S01]  /*7480*/  IMAD.IADD R9, R88, 0x1, -R9 ;  /* 0x0000000158097824 */ /* 0x000fe200078e0a09 */
[----:B------:R0:W-:Y:S01]  /*7490*/  STS.128 [R165+0x800], R12 ;  /* 0x0008000ca5007388 */ /* 0x0001e20000000c00 */
[----:B------:R-:W-:Y:S01]  /*74a0*/  IMAD R61, R118, 0x2, R59 ;  /* 0x00000002763d7824 */ /* 0x000fe200078e023b */
[----:B------:R-:W-:Y:S01]  /*74b0*/  LEA R138, P4, R59, R126, 0x1 ;  /* 0x0000007e3b8a7211 */ /* 0x000fe200078808ff */
[----:B------:R-:W-:-:S02]  /*74c0*/  FFMA.FTZ R5, R16, R10, -0.16845393180847167969 ;  /* 0xbe2c7f3010057423 */ /* 0x000fc4000001000a */
[----:B------:R-:W-:Y:S01]  /*74d0*/  FADD R17, R9, -1 ;  /* 0xbf80000009117421 */ /* 0x000fe20000000000 */
[----:B------:R-:W-:Y:S01]  /*74e0*/  F2FP.BF16.PACK_AB R9, R41, R44 ;  /* 0x0000002c2909723e */ /* 0x000fe200000010ff */
[----:B------:R-:W-:Y:S01]  /*74f0*/  IMAD R47, R118, 0x2, R61 ;  /* 0x00000002762f7824 */ /* 0x000fe200078e023d */
[----:B------:R-:W-:Y:S01]  /*7500*/  LEA R140, P5, R61, R126, 0x1 ;  /* 0x0000007e3d8c7211 */ /* 0x000fe200078a08ff */
[C---:B------:R-:W-:Y:S01]  /*7510*/  FFMA.FTZ R5, R16.reuse, R5, 0.1716887056827545166 ;  /* 0x3e2fcf2a10057423 */ /* 0x040fe20000010005 */
[----:B------:R-:W-:Y:S01]  /*7520*/  LEA.HI.X.SX32 R139, R59, R20, 0x1, P4 ;  /* 0x000000143b8b7211 */ /* 0x000fe200020f0eff */
[----:B------:R-:W-:Y:S01]  /*7530*/  FFMA.FTZ R6, R17, R10, -0.16845393180847167969 ;  /* 0xbe2c7f3011067423 */ /* 0x000fe2000001000a */
[----:B------:R-:W-:Y:S01]  /*7540*/  LEA.HI.X.SX32 R141, R61, R20, 0x1, P5 ;  /* 0x000000143d8d7211 */ /* 0x000fe200028f0eff */
[----:B------:R-:W-:Y:S01]  /*7550*/  FFMA.FTZ R7, R16, R5, -0.17900948226451873779 ;  /* 0xbe374e4310077423 */ /* 0x000fe20000010005 */
[----:B------:R-:W-:Y:S01]  /*7560*/  F2FP.BF16.PACK_AB R5, R42, R43 ;  /* 0x0000002b2a05723e */ /* 0x000fe200000010ff */
[----:B------:R-:W-:-:S02]  /*7570*/  FFMA.FTZ R6, R17, R6, 0.1716887056827545166 ;  /* 0x3e2fcf2a11067423 */ /* 0x000fc40000010006 */
[C---:B0-----:R-:W-:Y:S02]  /*7580*/  IMAD R15, R118.reuse, 0x2, R47 ;  /* 0x00000002760f7824 */ /* 0x041fe400078e022f */
[----:B------:R-:W-:Y:S02]  /*7590*/  FFMA.FTZ R6, R17, R6, -0.17900948226451873779 ;  /* 0xbe374e4311067423 */ /* 0x000fe40000010006 */
[----:B------:R-:W-:Y:S01]  /*75a0*/  IMAD R43, R118, 0x2, R15 ;  /* 0x00000002762b7824 */ /* 0x000fe200078e020f */
[----:B------:R-:W-:Y:S01]  /*75b0*/  LEA R144, P4, R15, R126, 0x1 ;  /* 0x0000007e0f907211 */ /* 0x000fe200078808ff */
[----:B------:R-:W-:Y:S02]  /*75c0*/  FFMA.FTZ R7, R16, R7, 0.20512372255325317383 ;  /* 0x3e520bf410077423 */ /* 0x000fe40000010007 */
[C---:B------:R-:W-:Y:S01]  /*75d0*/  FFMA.FTZ R10, R17.reuse, R6, 0.20512372255325317383 ;  /* 0x3e520bf4110a7423 */ /* 0x040fe20000010006 */
[----:B------:R-:W-:Y:S01]  /*75e0*/  LEA R41, R118, R43, 0x1 ;  /* 0x0000002b76297211 */ /* 0x000fe200078e08ff */
[----:B------:R-:W-:Y:S01]  /*75f0*/  FFMA.FTZ R7, R16, R7, -0.24046532809734344482 ;  /* 0xbe763c8b10077423 */ /* 0x000fe20000010007 */
[----:B------:R-:W-:Y:S01]  /*7600*/  F2FP.BF16.PACK_AB R6, R38, R39 ;  /* 0x000000272606723e */ /* 0x000fe200000010ff */
[----:B------:R-:W-:Y:S01]  /*7610*/  FFMA.FTZ R12, R17, R10, -0.24046532809734344482 ;  /* 0xbe763c8b110c7423 */ /* 0x000fe2000001000a */
[----:B------:R-:W-:Y:S01]  /*7620*/  F2FP.BF16.PACK_AB R10, R11, R40 ;  /* 0x000000280b0a723e */ /* 0x000fe200000010ff */
[----:B------:R-:W-:Y:S01]  /*7630*/  IMAD R39, R118, 0x2, R41 ;  /* 0x0000000276277824 */ /* 0x000fe200078e0229 */
[----:B------:R-:W-:Y:S01]  /*7640*/  LEA.HI.X.SX32 R145, R15, R20, 0x1, P4 ;  /* 0x000000140f917211 */ /* 0x000fe200020f0eff */
[----:B------:R-:W-:Y:S01]  /*7650*/  FFMA.FTZ R7, R16, R7, 0.28857114911079406738 ;  /* 0x3e93bf9910077423 */ /* 0x000fe20000010007 */
[-C--:B------:R-:W-:Y:S01]  /*7660*/  LEA R148, P4, R41, R126.reuse, 0x1 ;  /* 0x0000007e29947211 */ /* 0x080fe200078808ff */
[----:B------:R-:W-:Y:S01]  /*7670*/  IMAD R45, R118, 0x2, R39 ;  /* 0x00000002762d7824 */ /* 0x000fe200078e0227 */
[----:B------:R-:W-:Y:S01]  /*7680*/  LEA R150, P5, R39, R126, 0x1 ;  /* 0x0000007e27967211 */ /* 0x000fe200078a08ff */
[----:B------:R-:W-:Y:S01]  /*7690*/  FFMA.FTZ R11, R16, R7, -0.36067417263984680176 ;  /* 0xbeb8aa49100b7423 */ /* 0x000fe20000010007 */
[-C--:B------:R-:W-:Y:S01]  /*76a0*/  LEA.HI.X.SX32 R149, R41, R20.reuse, 0x1, P4 ;  /* 0x0000001429957211 */ /* 0x080fe200020f0eff */
[----:B------:R-:W-:Y:S01]  /*76b0*/  IMAD R63, R118, 0x2, R45 ;  /* 0x00000002763f7824 */ /* 0x000fe200078e022d */
[----:B------:R-:W-:Y:S01]  /*76c0*/  LEA.HI.X.SX32 R151, R39, R20, 0x1, P5 ;  /* 0x0000001427977211 */ /* 0x000fe200028f0eff */
[----:B------:R-:W-:Y:S01]  /*76d0*/  FFMA.FTZ R13, R16, R11, 0.48089820146560668945 ;  /* 0x3ef6384a100d7423 */ /* 0x000fe2000001000b */
[----:B------:R-:W-:Y:S01]  /*76e0*/  F2FP.BF16.PACK_AB R11, R18, R37 ;  /* 0x00000025120b723e */ /* 0x000fe200000010ff */
[C---:B------:R-:W-:Y:S01]  /*76f0*/  IMAD R37, R118.reuse, 0x2, R63 ;  /* 0x0000000276257824 */ /* 0x040fe200078e023f */
[----:B------:R-:W-:Y:S01]  /*7700*/  LEA R154, P4, R63, R126, 0x1 ;  /* 0x0000007e3f9a7211 */ /* 0x000fe200078808ff */
[----:B------:R-:W-:Y:S01]  /*7710*/  FFMA.FTZ R12, R17, R12, 0.28857114911079406738 ;  /* 0x3e93bf99110c7423 */ /* 0x000fe2000001000c */
[----:B------:R-:W-:Y:S01]  /*7720*/  F2FP.BF16.PACK_AB R7, R19, R36 ;  /* 0x000000241307723e */ /* 0x000fe200000010ff */
[----:B------:R-:W-:Y:S01]  /*7730*/  IMAD R65, R118, 0x2, R37 ;  /* 0x0000000276417824 */ /* 0x000fe200078e0225 */
[----:B------:R-:W-:Y:S01]  /*7740*/  LEA R156, P5, R37, R126, 0x1 ;  /* 0x0000007e259c7211 */ /* 0x000fe200078a08ff */
[----:B------:R-:W-:Y:S01]  /*7750*/  FFMA.FTZ R12, R17, R12, -0.36067417263984680176 ;  /* 0xbeb8aa49110c7423 */ /* 0x000fe2000001000c */
[----:B------:R-:W-:Y:S01]  /*7760*/  LEA.HI.X.SX32 R155, R63, R20, 0x1, P4 ;  /* 0x000000143f9b7211 */ /* 0x000fe200020f0eff */
[----:B------:R-:W-:Y:S01]  /*7770*/  FFMA.FTZ R13, R16, R13, -0.72134751081466674805 ;  /* 0xbf38aa3b100d7423 */ /* 0x000fe2000001000d */
[----:B------:R-:W-:Y:S01]  /*7780*/  LEA R67, R118, R65, 0x1 ;  /* 0x0000004176437211 */ /* 0x000fe200078e08ff */
[----:B------:R-:W-:Y:S01]  /*7790*/  FFMA.FTZ R12, R17, R12, 0.48089820146560668945 ;  /* 0x3ef6384a110c7423 */ /* 0x000fe2000001000c */
[----:B------:R-:W-:Y:S01]  /*77a0*/  LEA.HI.X.SX32 R157, R37, R20, 0x1, P5 ;  /* 0x00000014259d7211 */ /* 0x000fe200028f0eff */
[----:B------:R-:W-:Y:S01]  /*77b0*/  FMUL R13, R16, R13 ;  /* 0x0000000d100d7220 */ /* 0x000fe20000400000 */
[----:B------:R-:W-:Y:S01]  /*77c0*/  LEA R160, P4, R67, R126, 0x1 ;  /* 0x0000007e43a07211 */ /* 0x000fe200078808ff */
[C---:B------:R-:W-:Y:S01]  /*77d0*/  IMAD R69, R118.reuse, 0x2, R67 ;  /* 0x0000000276457824 */ /* 0x040fe200078e0243 */
[----:B------:R-:W-:Y:S01]  /*77e0*/  STS.128 [R165+0x80], R4 ;  /* 0x00008004a5007388 */ /* 0x000fe20000000c00 */
[----:B------:R-:W-:Y:S01]  /*77f0*/  FFMA.FTZ R12, R17, R12, -0.72134751081466674805 ;  /* 0xbf38aa3b110c7423 */ /* 0x000fe2000001000c */
[----:B------:R-:W-:Y:S01]  /*7800*/  LEA.HI.X.SX32 R161, R67, R20, 0x1, P4 ;  /* 0x0000001443a17211 */ /* 0x000fe200020f0eff */
[C---:B------:R-:W-:Y:S01]  /*7810*/  IMAD R71, R118.reuse, 0x2, R69 ;  /* 0x0000000276477824 */ /* 0x040fe200078e0245 */
[----:B------:R-:W-:Y:S01]  /*7820*/  LEA R162, P5, R69, R126, 0x1 ;  /* 0x0000007e45a27211 */ /* 0x000fe200078a08ff */
[----:B------:R-:W-:Y:S01]  /*7830*/  FMUL R12, R17, R12 ;  /* 0x0000000c110c7220 */ /* 0x000fe20000400000 */
[----:B------:R-:W-:Y:S01]  /*7840*/  STS.128 [R165+0x880], R8 ;  /* 0x00088008a5007388 */ /* 0x000fe20000000c00 */
[----:B------:R-:W-:Y:S01]  /*7850*/  IMAD R73, R118, 0x2, R71 ;  /* 0x0000000276497824 */ /* 0x000fe200078e0247 */
[----:B------:R-:W-:Y:S01]  /*7860*/  LEA.HI.X.SX32 R163, R69, R20, 0x1, P5 ;  /* 0x0000001445a37211 */ /* 0x000fe200028f0eff */
[----:B------:R-:W-:Y:S01]  /*7870*/  FMUL R13, R16, R13 ;  /* 0x0000000d100d7220 */ /* 0x000fe20000400000 */
[----:B------:R-:W-:Y:S01]  /*7880*/  BAR.SYNC.DEFER_BLOCKING 0x0 ;  /* 0x0000000000007b1d */ /* 0x000fe20000010000 */
[----:B------:R-:W-:Y:S01]  /*7890*/  FMUL R12, R17, R12 ;  /* 0x0000000c110c7220 */ /* 0x000fe20000400000 */
[----:B------:R-:W-:Y:S01]  /*78a0*/  LEA R75, R118, R73, 0x1 ;  /* 0x00000049764b7211 */ /* 0x000fe200078e08ff */
[----:B------:R-:W-:Y:S01]  /*78b0*/  FFMA.FTZ R16, R16, 1.4426950216293334961, R13 ;  /* 0x3fb8aa3b10107823 */ /* 0x000fe2000001000d */
[-C--:B------:R-:W-:Y:S01]  /*78c0*/  LEA R36, P4, R73, R126.reuse, 0x1 ;  /* 0x0000007e49247211 */ /* 0x080fe200078808ff */
[----:B------:R-:W-:Y:S01]  /*78d0*/  FFMA.FTZ R17, R17, 1.4426950216293334961, R12 ;  /* 0x3fb8aa3b11117823 */ /* 0x000fe2000001000c */
[----:B------:R-:W-:Y:S01]  /*78e0*/  LEA R38, P5, R75, R126, 0x1 ;  /* 0x0000007e4b267211 */ /* 0x000fe200078a08ff */
[----:B------:R-:W-:Y:S01]  /*78f0*/  @P3 IMAD.MOV.U32 R13, RZ, RZ, 0x7f800000 ;  /* 0x7f800000ff0d3424 */ /* 0x000fe200078e00ff */
[-C--:B------:R-:W-:Y:S01]  /*7900*/  LEA.HI.X.SX32 R37, R73, R20.reuse, 0x1, P4 ;  /* 0x0000001449257211 */ /* 0x080fe200020f0eff */
[----:B------:R-:W-:Y:S01]  /*7910*/  FADD R184, R184, R17 ;  /* 0x00000011b8b87221 */ /* 0x000fe20000000000 */
[----:B------:R-:W-:Y:S01]  /*7920*/  LEA.HI.X.SX32 R39, R75, R20, 0x1, P5 ;  /* 0x000000144b277211 */ /* 0x000fe200028f0eff */
[----:B------:R-:W-:-:S02]  /*7930*/  IMAD R77, R118, 0x2, R75 ;  /* 0x00000002764d7824 */ /* 0x000fc400078e024b */
[----:B------:R-:W-:Y:S01]  /*7940*/  @P3 FFMA.FTZ R184, R88, R13, +INF ;  /* 0x7f80000058b83423 */ /* 0x000fe2000001000d */
[C---:B------:R-:W-:Y:S01]  /*7950*/  LEA R128, P3, R51.reuse, R126, 0x1 ;  /* 0x0000007e33807211 */ /* 0x040fe200078608ff */
[C---:B------:R-:W-:Y:S02]  /*7960*/  IMAD R79, R118.reuse, 0x2, R77 ;  /* 0x00000002764f7824 */ /* 0x040fe400078e024d */
[----:B------:R-:W-:Y:S01]  /*7970*/  @P2 IMAD.MOV.U32 R12, RZ, RZ, 0x7f800000 ;  /* 0x7f800000ff0c2424 */ /* 0x000fe200078e00ff */
[----:B------:R-:W-:Y:S01]  /*7980*/  LEA.HI.X.SX32 R129, R51, R20, 0x1, P3 ;  /* 0x0000001433817211 */ /* 0x000fe200018f0eff */
[C---:B------:R-:W-:Y:S01]  /*7990*/  IMAD R51, R118.reuse, 0x2, R79 ;  /* 0x0000000276337824 */ /* 0x040fe200078e024f */
[-C--:B------:R-:W-:Y:S01]  /*79a0*/  LEA R134, P3, R49, R126.reuse, 0x1 ;  /* 0x0000007e31867211 */ /* 0x080fe200078608ff */
[----:B------:R-:W-:Y:S01]  /*79b0*/  FADD R183, R183, R16 ;  /* 0x00000010b7b77221 */ /* 0x000fe20000000000 */
[----:B------:R-:W-:Y:S01]  /*79c0*/  LEA R42, P4, R79, R126, 0x1 ;  /* 0x0000007e4f2a7211 */ /* 0x000fe200078808ff */
[----:B------:R-:W-:Y:S01]  /*79d0*/  @P2 FFMA.FTZ R183, R89, R12, +INF ;  /* 0x7f80000059b72423 */ /* 0x000fe2000001000c */
[----:B------:R-:W-:Y:S01]  /*79e0*/  LEA.HI.X.SX32 R135, R49, R20, 0x1, P3 ;  /* 0x0000001431877211 */ /* 0x000fe200018f0eff */
[C---:B------:R-:W-:Y:S01]  /*79f0*/  IMAD R49, R118.reuse, 0x2, R51 ;  /* 0x0000000276317824 */ /* 0x040fe200078e0233 */
[-C--:B------:R-:W-:Y:S01]  /*7a00*/  LEA R136, P3, R57, R126.reuse, 0x1 ;  /* 0x0000007e39887211 */ /* 0x080fe200078608ff */
[----:B------:R-:W-:Y:S01]  /*7a10*/  LDS.128 R4, [R164] ;  /* 0x00000000a4047984 */ /* 0x000fe20000000c00 */
[----:B------:R-:W-:Y:S01]  /*7a20*/  LEA R44, P5, R51, R126, 0x1 ;  /* 0x0000007e332c7211 */ /* 0x000fe200078a08ff */
[----:B------:R-:W-:Y:S01]  /*7a30*/  IMAD R53, R118, 0x2, R49 ;  /* 0x0000000276357824 */ /* 0x000fe200078e0231 */
[----:B------:R-:W-:Y:S01]  /*7a40*/  LEA.HI.X.SX32 R137, R57, R20, 0x1, P3 ;  /* 0x0000001439897211 */ /* 0x000fe200018f0eff */
[----:B------:R-:W-:Y:S01]  /*7a50*/  LDS.128 R8, [R187] ;  /* 0x00000000bb087984 */ /* 0x000fe20000000c00 */
[C---:B------:R-:W-:Y:S01]  /*7a60*/  LEA R142, P3, R47.reuse, R126, 0x1 ;  /* 0x0000007e2f8e7211 */ /* 0x040fe200078608ff */
[----:B------:R-:W-:Y:S01]  /*7a70*/  IMAD.SHL.U32 R192, R192, 0x2, RZ ;  /* 0x00000002c0c07824 */ /* 0x000fe200078e00ff */
[----:B------:R-:W-:Y:S01]  /*7a80*/  LEA R55, R118, R53, 0x1 ;  /* 0x0000003576377211 */ /* 0x000fe200078e08ff */
[----:B------:R-:W0:Y:S01]  /*7a90*/  LDS.128 R12, [R186] ;  /* 0x00000000ba0c7984 */ /* 0x000e220000000c00 */
[----:B------:R-:W-:-:S02]  /*7aa0*/  LEA.HI.X.SX32 R143, R47, R20, 0x1, P3 ;  /* 0x000000142f8f7211 */ /* 0x000fc400018f0eff */
[C---:B------:R-:W-:Y:S01]  /*7ab0*/  LEA R146, P3, R43.reuse, R126, 0x1 ;  /* 0x0000007e2b927211 */ /* 0x040fe200078608ff */
[----:B------:R-:W-:Y:S01]  /*7ac0*/  IMAD R57, R118, 0x2, R55 ;  /* 0x0000000276397824 */ /* 0x000fe200078e0237 */
[----:B------:R-:W-:Y:S01]  /*7ad0*/  FSETP.NEU.AND P2, PT, R88, RZ, PT ;  /* 0x000000ff5800720b */ /* 0x000fe20003f4d000 */
[----:B------:R-:W1:Y:S01]  /*7ae0*/  LDS.128 R16, [R185] ;  /* 0x00000000b9107984 */ /* 0x000e620000000c00 */
[----:B------:R-:W-:Y:S01]  /*7af0*/  LEA.HI.X.SX32 R147, R43, R20, 0x1, P3 ;  /* 0x000000142b937211 */ /* 0x000fe200018f0eff */
[C---:B------:R-:W-:Y:S02]  /*7b00*/  IMAD R59, R118.reuse, 0x2, R57 ;  /* 0x00000002763b7824 */ /* 0x040fe400078e0239 */
[----:B------:R-:W-:Y:S01]  /*7b10*/  BAR.SYNC.DEFER_BLOCKING 0x0 ;  /* 0x0000000000007b1d */ /* 0x000fe20000010000 */
[----:B------:R-:W-:Y:S01]  /*7b20*/  LEA R152, P3, R45, R126, 0x1 ;  /* 0x0000007e2d987211 */ /* 0x000fe200078608ff */
[----:B------:R-:W-:Y:S01]  /*7b30*/  IMAD R61, R118, 0x2, R59 ;  /* 0x00000002763d7824 */ /* 0x000fe200078e023b */
[----:B------:R-:W-:-:S02]  /*7b40*/  LEA.HI.X.SX32 R43, R79, R20, 0x1, P4 ;  /* 0x000000144f2b7211 */ /* 0x000fc400020f0eff */
[----:B------:R-:W-:Y:S01]  /*7b50*/  LEA.HI.X.SX32 R153, R45, R20, 0x1, P3 ;  /* 0x000000142d997211 */ /* 0x000fe200018f0eff */
[C---:B------:R-:W-:Y:S01]  /*7b60*/  IMAD R81, R118.reuse, 0x2, R61 ;  /* 0x0000000276517824 */ /* 0x040fe200078e023d */
[----:B------:R-:W-:Y:S02]  /*7b70*/  LEA R158, P3, R65, R126, 0x1 ;  /* 0x0000007e419e7211 */ /* 0x000fe400078608ff */
[-C--:B------:R-:W-:Y:S01]  /*7b80*/  LEA.HI.X.SX32 R45, R51, R20.reuse, 0x1, P5 ;  /* 0x00000014332d7211 */ /* 0x080fe200028f0eff */
[C---:B------:R-:W-:Y:S01]  /*7b90*/  IMAD R83, R118.reuse, 0x2, R81 ;  /* 0x0000000276537824 */ /* 0x040fe200078e0251 */
[----:B------:R-:W-:Y:S02]  /*7ba0*/  LEA.HI.X.SX32 R159, R65, R20, 0x1, P3 ;  /* 0x00000014419f7211 */ /* 0x000fe400018f0eff */
[----:B------:R-:W-:Y:S02]  /*7bb0*/  LEA R124, P3, R71, R126, 0x1 ;  /* 0x0000007e477c7211 */ /* 0x000fe400078608ff */
[----:B------:R-:W-:-:S02]  /*7bc0*/  LEA R85, R118, R83, 0x1 ;  /* 0x0000005376557211 */ /* 0x000fc400078e08ff */
[----:B------:R-:W-:Y:S02]  /*7bd0*/  LEA.HI.X.SX32 R125, R71, R20, 0x1, P3 ;  /* 0x00000014477d7211 */ /* 0x000fe400018f0eff */
[-C--:B------:R-:W-:Y:S01]  /*7be0*/  LEA R40, P3, R77, R126.reuse, 0x1 ;  /* 0x0000007e4d287211 */ /* 0x080fe200078608ff */
[C---:B------:R-:W-:Y:S01]  /*7bf0*/  IMAD R87, R118.reuse, 0x2, R85 ;  /* 0x0000000276577824 */ /* 0x040fe200078e0255 */
[----:B------:R-:W-:Y:S02]  /*7c00*/  LEA R50, P5, R55, R126, 0x1 ;  /* 0x0000007e37327211 */ /* 0x000fe400078a08ff */
[----:B------:R-:W-:Y:S01]  /*7c10*/  LEA.HI.X.SX32 R41, R77, R20, 0x1, P3 ;  /* 0x000000144d297211 */ /* 0x000fe200018f0eff */
[C---:B------:R-:W-:Y:S01]  /*7c20*/  IMAD R89, R118.reuse, 0x2, R87 ;  /* 0x0000000276597824 */ /* 0x040fe200078e0257 */
[-C--:B------:R-:W-:Y:S01]  /*7c30*/  LEA R46, P3, R49, R126.reuse, 0x1 ;  /* 0x0000007e312e7211 */ /* 0x080fe200078608ff */
[----:B------:R-:W-:Y:S01]  /*7c40*/  STS.128 [R165+0x800], R24 ;  /* 0x00080018a5007388 */ /* 0x000fe20000000c00 */
[----:B------:R-:W-:Y:S01]  /*7c50*/  LEA R48, P4, R53, R126, 0x1 ;  /* 0x0000007e35307211 */ /* 0x000fe200078808ff */
[C---:B------:R-:W-:Y:S01]  /*7c60*/  IMAD R69, R118.reuse, 0x2, R89 ;  /* 0x0000000276457824 */ /* 0x040fe200078e0259 */
[-C--:B------:R-:W-:Y:S01]  /*7c70*/  LEA.HI.X.SX32 R47, R49, R20.reuse, 0x1, P3 ;  /* 0x00000014312f7211 */ /* 0x080fe200018f0eff */
[----:B------:R-:W-:Y:S01]  /*7c80*/  STS.128 [R165+0x80], R28 ;  /* 0x0000801ca5007388 */ /* 0x000fe20000000c00 */
[----:B------:R-:W-:Y:S01]  /*7c90*/  LEA.HI.X.SX32 R51, R55, R20, 0x1, P5 ;  /* 0x0000001437337211 */ /* 0x000fe200028f0eff */
[C---:B------:R-:W-:Y:S01]  /*7ca0*/  IMAD R91, R118.reuse, 0x2, R69 ;  /* 0x00000002765b7824 */ /* 0x040fe200078e0245 */
[-C--:B------:R-:W-:Y:S01]  /*7cb0*/  LEA R52, P3, R57, R126.reuse, 0x1 ;  /* 0x0000007e39347211 */ /* 0x080fe200078608ff */
[----:B------:R-:W-:Y:S01]  /*7cc0*/  STS.128 [R165+0x880], R32 ;  /* 0x00088020a5007388 */ /* 0x000fe20000000c00 */
[----:B------:R-:W-:Y:S01]  /*7cd0*/  LEA R56, P5, R61, R126, 0x1 ;  /* 0x0000007e3d387211 */ /* 0x000fe200078a08ff */
[----:B------:R-:W-:Y:S01]  /*7ce0*/  IMAD R73, R118, 0x2, R91 ;  /* 0x0000000276497824 */ /* 0x000fe200078e025b */
[----:B------:R-:W-:-:S02]  /*7cf0*/  LEA.HI.X.SX32 R49, R53, R20, 0x1, P4 ;  /* 0x0000001435317211 */ /* 0x000fc400020f0eff */
[----:B------:R-:W-:Y:S02]  /*7d00*/  LEA R54, P4, R59, R126, 0x1 ;  /* 0x0000007e3b367211 */ /* 0x000fe400078808ff */
[C---:B------:R-:W-:Y:S02]  /*7d10*/  LEA R75, R118.reuse, R73, 0x1 ;  /* 0x00000049764b7211 */ /* 0x040fe400078e08ff */
[-C--:B------:R-:W-:Y:S02]  /*7d20*/  LEA.HI.X.SX32 R53, R57, R20.reuse, 0x1, P3 ;  /* 0x0000001439357211 */ /* 0x080fe400018f0eff */
[----:B------:R-:W-:Y:S01]  /*7d30*/  LEA.HI.X.SX32 R57, R61, R20, 0x1, P5 ;  /* 0x000000143d397211 */ /* 0x000fe200028f0eff */
[C---:B------:R-:W-:Y:S01]  /*7d40*/  IMAD R77, R118.reuse, 0x2, R75 ;  /* 0x00000002764d7824 */ /* 0x040fe200078e024b */
[----:B------:R-:W-:Y:S02]  /*7d50*/  LEA R62, P5, R85, R126, 0x1 ;  /* 0x0000007e553e7211 */ /* 0x000fe400078a08ff */
[----:B------:R-:W-:Y:S01]  /*7d60*/  LEA.HI.X.SX32 R55, R59, R20, 0x1, P4 ;  /* 0x000000143b377211 */ /* 0x000fe200020f0eff */
[----:B------:R-:W-:Y:S01]  /*7d70*/  IMAD R79, R118, 0x2, R77 ;  /* 0x00000002764f7824 */ /* 0x000fe200078e024d */
[----:B------:R-:W-:-:S02]  /*7d80*/  LEA R60, P4, R83, R126, 0x1 ;  /* 0x0000007e533c7211 */ /* 0x000fc400078808ff */
[----:B------:R-:W-:Y:S01]  /*7d90*/  LEA.HI.X.SX32 R63, R85, R20, 0x1, P5 ;  /* 0x00000014553f7211 */ /* 0x000fe200028f0eff */
[C---:B------:R-:W-:Y:S01]  /*7da0*/  IMAD R93, R118.reuse, 0x2, R79 ;  /* 0x00000002765d7824 */ /* 0x040fe200078e024f */
[----:B------:R-:W-:Y:S02]  /*7db0*/  LEA R68, P5, R69, R126, 0x1 ;  /* 0x0000007e45447211 */ /* 0x000fe400078a08ff */
[----:B------:R-:W-:Y:S01]  /*7dc0*/  LEA.HI.X.SX32 R61, R83, R20, 0x1, P4 ;  /* 0x00000014533d7211 */ /* 0x000fe200020f0eff */
[C---:B------:R-:W-:Y:S01]  /*7dd0*/  IMAD R95, R118.reuse, 0x2, R93 ;  /* 0x00000002765f7824 */ /* 0x040fe200078e025d */
[-C--:B------:R-:W-:Y:S02]  /*7de0*/  LEA R58, P3, R81, R126.reuse, 0x1 ;  /* 0x0000007e513a7211 */ /* 0x080fe400078608ff */
        /* <DEDUP_REMOVED lines=8> */
[-C--:B------:R-:W-:Y:S02]  /*7e70*/  LEA R64, P3, R87, R126.reuse, 0x1 ;  /* 0x0000007e57407211 */ /* 0x080fe400078608ff */
[----:B------:R-:W-:Y:S01]  /*7e80*/  LEA R72, P4, R73, R126, 0x1 ;  /* 0x0000007e49487211 */ /* 0x000fe200078808ff */
[----:B------:R-:W-:Y:S01]  /*7e90*/  IMAD R103, R118, 0x2, R101 ;  /* 0x0000000276677824 */ /* 0x000fe200078e0265 */
[----:B------:R-:W-:-:S02]  /*7ea0*/  LEA.HI.X.SX32 R75, R75, R20, 0x1, P5 ;  /* 0x000000144b4b7211 */ /* 0x000fc400028f0eff */
[----:B------:R-:W-:Y:S01]  /*7eb0*/  LEA R80, P5, R93, R126, 0x1 ;  /* 0x0000007e5d507211 */ /* 0x000fe200078a08ff */
[C---:B------:R-:W-:Y:S01]  /*7ec0*/  IMAD R105, R118.reuse, 0x2, R103 ;  /* 0x0000000276697824 */ /* 0x040fe200078e0267 */
[-C--:B------:R-:W-:Y:S02]  /*7ed0*/  LEA.HI.X.SX32 R65, R87, R20.reuse, 0x1, P3 ;  /* 0x0000001457417211 */ /* 0x080fe400018f0eff */
        /* <DEDUP_REMOVED lines=34> */
[-C--:B------:R-:W-:Y:S02]  /*8100*/  LEA.HI.X.SX32 R89, R101, R20.reuse, 0x1, P3 ;  /* 0x0000001465597211 */ /* 0x080fe400018f0eff */
[----:B------:R-:W-:Y:S02]  /*8110*/  LEA.HI.X.SX32 R97, R109, R20, 0x1, P4 ;  /* 0x000000146d617211 */ /* 0x000fe400020f0eff */
[-C--:B------:R-:W-:Y:S02]  /*8120*/  LEA R94, P3, R107, R126.reuse, 0x1 ;  /* 0x0000007e6b5e7211 */ /* 0x080fe400078608ff */
[----:B------:R-:W-:Y:S02]  /*8130*/  LEA R102, P4, R115, R126, 0x1 ;  /* 0x0000007e73667211 */ /* 0x000fe400078808ff */
[-C--:B------:R-:W-:Y:S01]  /*8140*/  LEA.HI.X.SX32 R105, R117, R20.reuse, 0x1, P5 ;  /* 0x0000001475697211 */ /* 0x080fe200028f0eff */
[----:B------:R-:W-:Y:S01]  /*8150*/  IMAD R117, R118, 0x2, R189 ;  /* 0x0000000276757824 */ /* 0x000fe200078e02bd */
[----:B------:R-:W-:-:S02]  /*8160*/  LEA.HI.X.SX32 R95, R107, R20, 0x1, P3 ;  /* 0x000000146b5f7211 */ /* 0x000fc400018f0eff */
[----:B------:R-:W-:Y:S01]  /*8170*/  LEA.HI.X.SX32 R103, R115, R20, 0x1, P4 ;  /* 0x0000001473677211 */ /* 0x000fe200020f0eff */
[C---:B------:R-:W-:Y:S01]  /*8180*/  IMAD R191, R118.reuse, 0x2, R117 ;  /* 0x0000000276bf7824 */ /* 0x040fe200078e0275 */
[-C--:B------:R-:W-:Y:S02]  /*8190*/  LEA R100, P3, R113, R126.reuse, 0x1 ;  /* 0x0000007e71647211 */ /* 0x080fe400078608ff */
[----:B------:R-:W-:Y:S02]  /*81a0*/  LEA R108, P4, R121, R126, 0x1 ;  /* 0x0000007e796c7211 */ /* 0x000fe400078808ff */
[-C--:B------:R-:W-:Y:S02]  /*81b0*/  LEA.HI.X.SX32 R101, R113, R20.reuse, 0x1, P3 ;  /* 0x0000001471657211 */ /* 0x080fe400018f0eff */
[----:B------:R-:W-:Y:S01]  /*81c0*/  LEA.HI.X.SX32 R109, R121, R20, 0x1, P4 ;  /* 0x00000014796d7211 */ /* 0x000fe200020f0eff */
[----:B------:R-:W-:Y:S01]  /*81d0*/  IMAD R121, R118, 0x2, R191 ;  /* 0x0000000276797824 */ /* 0x000fe200078e02bf */
[----:B------:R-:W-:-:S02]  /*81e0*/  LEA R106, P3, R119, R126, 0x1 ;  /* 0x0000007e776a7211 */ /* 0x000fc400078608ff */
[----:B------:R-:W-:Y:S02]  /*81f0*/  LEA R110, P5, R123, R126, 0x1 ;  /* 0x0000007e7b6e7211 */ /* 0x000fe400078a08ff */
[-C--:B------:R-:W-:Y:S02]  /*8200*/  LEA.HI.X.SX32 R107, R119, R20.reuse, 0x1, P3 ;  /* 0x00000014776b7211 */ /* 0x080fe400018f0eff */
[----:B------:R-:W-:Y:S02]  /*8210*/  LEA.HI.X.SX32 R111, R123, R20, 0x1, P5 ;  /* 0x000000147b6f7211 */ /* 0x000fe400028f0eff */
[-C--:B------:R-:W-:Y:S02]  /*8220*/  LEA R112, P3, R127, R126.reuse, 0x1 ;  /* 0x0000007e7f707211 */ /* 0x080fe400078608ff */
[----:B------:R-:W-:Y:S02]  /*8230*/  LEA R123, R118, R121, 0x1 ;  /* 0x00000079767b7211 */ /* 0x000fe400078e08ff */
[----:B------:R-:W-:-:S02]  /*8240*/  LEA R114, P4, R189, R126, 0x1 ;  /* 0x0000007ebd727211 */ /* 0x000fc400078808ff */
[----:B------:R-:W-:Y:S02]  /*8250*/  LEA R116, P5, R117, R126, 0x1 ;  /* 0x0000007e75747211 */ /* 0x000fe400078a08ff */
[-C--:B------:R-:W-:Y:S01]  /*8260*/  LEA.HI.X.SX32 R113, R127, R20.reuse, 0x1, P3 ;  /* 0x000000147f717211 */ /* 0x080fe200018f0eff */
[----:B------:R-:W-:Y:S01]  /*8270*/  IMAD R127, R118, 0x2, R123 ;  /* 0x00000002767f7824 */ /* 0x000fe200078e027b */
[-C--:B------:R-:W-:Y:S02]  /*8280*/  LEA.HI.X.SX32 R115, R189, R20.reuse, 0x1, P4 ;  /* 0x00000014bd737211 */ /* 0x080fe400020f0eff */
[----:B------:R-:W-:Y:S02]  /*8290*/  LEA.HI.X.SX32 R117, R117, R20, 0x1, P5 ;  /* 0x0000001475757211 */ /* 0x000fe400028f0eff */
[-C--:B------:R-:W-:Y:S02]  /*82a0*/  LEA R118, P3, R191, R126.reuse, 0x1 ;  /* 0x0000007ebf767211 */ /* 0x080fe400078608ff */
[----:B------:R-:W-:-:S02]  /*82b0*/  LEA R120, P4, R121, R126, 0x1 ;  /* 0x0000007e79787211 */ /* 0x000fc400078808ff */
[-C--:B------:R-:W-:Y:S02]  /*82c0*/  LEA R122, P5, R123, R126.reuse, 0x1 ;  /* 0x0000007e7b7a7211 */ /* 0x080fe400078a08ff */
[----:B------:R-:W-:Y:S02]  /*82d0*/  LEA R126, P6, R127, R126, 0x1 ;  /* 0x0000007e7f7e7211 */ /* 0x000fe400078c08ff */
[-C--:B------:R-:W-:Y:S02]  /*82e0*/  LEA.HI.X.SX32 R119, R191, R20.reuse, 0x1, P3 ;  /* 0x00000014bf777211 */ /* 0x080fe400018f0eff */
[-C--:B------:R-:W-:Y:S02]  /*82f0*/  LEA.HI.X.SX32 R121, R121, R20.reuse, 0x1, P4 ;  /* 0x0000001479797211 */ /* 0x080fe400020f0eff */
[-C--:B------:R-:W-:Y:S02]  /*8300*/  LEA.HI.X.SX32 R123, R123, R20.reuse, 0x1, P5 ;  /* 0x000000147b7b7211 */ /* 0x080fe400028f0eff */
[----:B------:R-:W-:-:S02]  /*8310*/  LEA.HI.X.SX32 R127, R127, R20, 0x1, P6 ;  /* 0x000000147f7f7211 */ /* 0x000fc400030f0eff */
[----:B------:R-:W-:Y:S02]  /*8320*/  F2FP.BF16.PACK_AB R20, R182, R181 ;  /* 0x000000b5b614723e */ /* 0x000fe400000010ff */
[----:B------:R-:W-:Y:S02]  /*8330*/  FSEL R183, R183, -INF , P1 ;  /* 0xff800000b7b77808 */ /* 0x000fe40000800000 */
[----:B------:R-:W-:Y:S01]  /*8340*/  FSEL R184, R184, -INF , P2 ;  /* 0xff800000b8b87808 */ /* 0x000fe20001000000 */
[----:B------:R0:W-:Y:S02]  /*8350*/  STS.128 [R165], R20 ;  /* 0x00000014a5007388 */ /* 0x0001e40000000c00 */
[----:B------:R-:W-:Y:S02]  /*8360*/  FFMA R2, R183, 0.69314718246459960938, R2 ;  /* 0x3f317218b7027823 */ /* 0x000fe40000000002 */
[----:B------:R-:W-:Y:S01]  /*8370*/  BAR.SYNC.DEFER_BLOCKING 0x0 ;  /* 0x0000000000007b1d */ /* 0x000fe20000010000 */
[----:B------:R-:W-:Y:S01]  /*8380*/  FFMA R3, R184, 0.69314718246459960938, R3 ;  /* 0x3f317218b8037823 */ /* 0x000fe20000000003 */
[----:B0-----:R-:W-:-:S02]  /*8390*/  PRMT R20, R12, 0x7632, R20 ;  /* 0x000076320c147816 */ /* 0x001fc40000000014 */
[----:B-1----:R-:W-:Y:S02]  /*83a0*/  PRMT R21, R16, 0x7632, R21 ;  /* 0x0000763210157816 */ /* 0x002fe40000000015 */
[----:B------:R0:W-:Y:S04]  /*83b0*/  STG.E.U16 [R128.64], R4 ;  /* 0x0000000480007986 */ /* 0x0001e8000c101506 */
[----:B------:R1:W-:Y:S04]  /*83c0*/  STG.E.U16 [R130.64], R8 ;  /* 0x0000000882007986 */ /* 0x0003e8000c101506 */
[----:B------:R2:W-:Y:S01]  /*83d0*/  STG.E.U16 [R132.64], R12 ;  /* 0x0000000c84007986 */ /* 0x0005e2000c101506 */
[----:B0-----:R-:W-:-:S03]  /*83e0*/  PRMT R129, R4, 0x7632, R129 ;  /* 0x0000763204817816 */ /* 0x001fc60000000081 */
[----:B------:R0:W-:Y:S01]  /*83f0*/  STG.E.U16 [R134.64], R16 ;  /* 0x0000001086007986 */ /* 0x0001e2000c101506 */
[----:B------:R-:W-:Y:S02]  /*8400*/  PRMT R4, R5, 0x7632, R4 ;  /* 0x0000763205047816 */ /* 0x000fe40000000004 */
[----:B-1----:R-:W-:Y:S01]  /*8410*/  PRMT R131, R8, 0x7632, R131 ;  /* 0x0000763208837816 */ /* 0x002fe20000000083 */
[----:B------:R-:W-:Y:S01]  /*8420*/  STG.E.U16 [R136.64], R129 ;  /* 0x0000008188007986 */ /* 0x000fe2000c101506 */
[----:B------:R-:W-:Y:S02]  /*8430*/  PRMT R8, R9, 0x7632, R8 ;  /* 0x0000763209087816 */ /* 0x000fe40000000008 */
[----:B--2---:R-:W-:Y:S01]  /*8440*/  PRMT R12, R13, 0x7632, R12 ;  /* 0x000076320d0c7816 */ /* 0x004fe2000000000c */
[----:B------:R-:W-:Y:S04]  /*8450*/  STG.E.U16 [R138.64], R131 ;  /* 0x000000838a007986 */ /* 0x000fe8000c101506 */
[----:B------:R-:W-:Y:S01]  /*8460*/  STG.E.U16 [R140.64], R20 ;  /* 0x000000148c007986 */ /* 0x000fe2000c101506 */
[----:B0-----:R-:W-:-:S03]  /*8470*/  PRMT R16, R17, 0x7632, R16 ;  /* 0x0000763211107816 */ /* 0x001fc60000000010 */
[----:B------:R-:W-:Y:S04]  /*8480*/  STG.E.U16 [R142.64], R21 ;  /* 0x000000158e007986 */ /* 0x000fe8000c101506 */
[----:B------:R-:W-:Y:S04]  /*8490*/  LDS.128 R20, [R164] ;  /* 0x00000000a4147984 */ /* 0x000fe80000000c00 */
[----:B------:R-:W0:Y:S04]  /*84a0*/  LDS.128 R24, [R187] ;  /* 0x00000000bb187984 */ /* 0x000e280000000c00 */
[----:B------:R-:W1:Y:S04]  /*84b0*/  LDS.128 R28, [R186] ;  /* 0x00000000ba1c7984 */ /* 0x000e680000000c00 */
[----:B------:R-:W2:Y:S04]  /*84c0*/  LDS.128 R32, [R185] ;  /* 0x00000000b9207984 */ /* 0x000ea80000000c00 */
[----:B------:R3:W-:Y:S04]  /*84d0*/  STG.E.U16 [R144.64], R5 ;  /* 0x0000000590007986 */ /* 0x0007e8000c101506 */
[----:B------:R4:W-:Y:S04]  /*84e0*/  STG.E.U16 [R146.64], R9 ;  /* 0x0000000992007986 */ /* 0x0009e8000c101506 */
[----:B------:R-:W-:Y:S04]  /*84f0*/  STG.E.U16 [R148.64], R13 ;  /* 0x0000000d94007986 */ /* 0x000fe8000c101506 */
[----:B------:R-:W-:Y:S01]  /*8500*/  STG.E.U16 [R150.64], R17 ;  /* 0x0000001196007986 */ /* 0x000fe2000c101506 */
[----:B---3--:R-:W-:-:S03]  /*8510*/  PRMT R5, R10, 0x7632, R5 ;  /* 0x000076320a057816 */ /* 0x008fc60000000005 */
[----:B------:R3:W-:Y:S01]  /*8520*/  STG.E.U16 [R152.64], R4 ;  /* 0x0000000498007986 */ /* 0x0007e2000c101506 */
[----:B----4-:R-:W-:-:S03]  /*8530*/  PRMT R9, R7, 0x7632, R9 ;  /* 0x0000763207097816 */ /* 0x010fc60000000009 */
[----:B------:R4:W-:Y:S04]  /*8540*/  STG.E.U16 [R154.64], R8 ;  /* 0x000000089a007986 */ /* 0x0009e8000c101506 */
[----:B------:R5:W-:Y:S04]  /*8550*/  STG.E.U16 [R156.64], R12 ;  /* 0x0000000c9c007986 */ /* 0x000be8000c101506 */
[----:B------:R-:W-:Y:S01]  /*8560*/  STG.E.U16 [R158.64], R16 ;  /* 0x000000109e007986 */ /* 0x000fe2000c101506 */
[----:B---3--:R-:W-:-:S03]  /*8570*/  PRMT R4, R6, 0x7632, R4 ;  /* 0x0000763206047816 */ /* 0x008fc60000000004 */
[----:B------:R3:W-:Y:S01]  /*8580*/  STG.E.U16 [R160.64], R6 ;  /* 0x00000006a0007986 */ /* 0x0007e2000c101506 */
[----:B----4-:R-:W-:-:S03]  /*8590*/  PRMT R8, R18, 0x7632, R8 ;  /* 0x0000763212087816 */ /* 0x010fc60000000008 */
[----:B------:R4:W-:Y:S01]  /*85a0*/  STG.E.U16 [R162.64], R10 ;  /* 0x0000000aa2007986 */ /* 0x0009e2000c101506 */
[----:B-----5:R-:W-:-:S03]  /*85b0*/  PRMT R12, R15, 0x7632, R12 ;  /* 0x000076320f0c7816 */ /* 0x020fc6000000000c */
[----:B------:R-:W-:Y:S01]  /*85c0*/  STG.E.U16 [R124.64], R14 ;  /* 0x0000000e7c007986 */ /* 0x000fe2000c101506 */
[----:B---3--:R-:W-:-:S03]  /*85d0*/  PRMT R6, R14, 0x7632, R6 ;  /* 0x000076320e067816 */ /* 0x008fc60000000006 */
[----:B------:R0:W-:Y:S01]  /*85e0*/  STG.E.U16 [R36.64], R18 ;  /* 0x0000001224007986 */ /* 0x0001e2000c101506 */
[----:B----4-:R-:W-:-:S03]  /*85f0*/  PRMT R10, R11, 0x7632, R10 ;  /* 0x000076320b0a7816 */ /* 0x010fc6000000000a */
[----:B------:R3:W-:Y:S04]  /*8600*/  STG.E.U16 [R38.64], R4 ;  /* 0x0000000426007986 */ /* 0x0007e8000c101506 */
[----:B------:R4:W-:Y:S04]  /*8610*/  STG.E.U16 [R40.64], R5 ;  /* 0x0000000528007986 */ /* 0x0009e8000c101506 */
[----:B------:R5:W-:Y:S01]  /*8620*/  STG.E.U16 [R42.64], R6 ;  /* 0x000000062a007986 */ /* 0x000be2000c101506 */
[----:B0-----:R-:W-:Y:S02]  /*8630*/  PRMT R36, R24, 0x7632, R36 ;  /* 0x0000763218247816 */ /* 0x001fe40000000024 */
[----:B-1----:R-:W-:Y:S01]  /*8640*/  PRMT R37, R28, 0x7632, R37 ;  /* 0x000076321c257816 */ /* 0x002fe20000000025 */
[----:B------:R0:W-:Y:S01]  /*8650*/  STG.E.U16 [R44.64], R8 ;  /* 0x000000082c007986 */ /* 0x0001e2000c101506 */
[----:B---3--:R-:W-:-:S02]  /*8660*/  PRMT R4, R19, 0x7632, R4 ;  /* 0x0000763213047816 */ /* 0x008fc40000000004 */
[----:B--2---:R-:W-:Y:S01]  /*8670*/  PRMT R38, R32, 0x7632, R38 ;  /* 0x0000763220267816 */ /* 0x004fe20000000026 */
[----:B------:R1:W-:Y:S01]  /*8680*/  STG.E.U16 [R46.64], R7 ;  /* 0x000000072e007986 */ /* 0x0003e2000c101506 */
[----:B----4-:R-:W-:-:S03]  /*8690*/  PRMT R5, R20, 0x7632, R5 ;  /* 0x0000763214057816 */ /* 0x010fc60000000005 */
[----:B------:R-:W-:Y:S01]  /*86a0*/  STG.E.U16 [R48.64], R11 ;  /* 0x0000000b30007986 */ /* 0x000fe2000c101506 */
[----:B-----5:R-:W-:-:S03]  /*86b0*/  PRMT R43, R21, 0x7632, R43 ;  /* 0x00007632152b7816 */ /* 0x020fc6000000002b */
[----:B------:R2:W-:Y:S01]  /*86c0*/  STG.E.U16 [R50.64], R15 ;  /* 0x0000000f32007986 */ /* 0x0005e2000c101506 */
[----:B0-----:R-:W-:Y:S02]  /*86d0*/  PRMT R44, R25, 0x7632, R44 ;  /* 0x00007632192c7816 */ /* 0x001fe4000000002c */
[----:B------:R-:W-:Y:S01]  /*86e0*/  PRMT R45, R29, 0x7632, R45 ;  /* 0x000076321d2d7816 */ /* 0x000fe2000000002d */
[----:B------:R0:W-:Y:S01]  /*86f0*/  STG.E.U16 [R52.64], R19 ;  /* 0x0000001334007986 */ /* 0x0001e2000c101506 */
[----:B-1----:R-:W-:-:S03]  /*8700*/  PRMT R46, R33, 0x7632, R46 ;  /* 0x00007632212e7816 */ /* 0x002fc6000000002e */
[----:B------:R1:W-:Y:S04]  /*8710*/  STG.E.U16 [R54.64], R9 ;  /* 0x0000000936007986 */ /* 0x0003e8000c101506 */
[----:B------:R-:W-:Y:S01]  /*8720*/  STG.E.U16 [R56.64], R10 ;  /* 0x0000000a38007986 */ /* 0x000fe2000c101506 */
[----:B--2---:R-:W-:-:S03]  /*8730*/  PRMT R51, R22, 0x7632, R51 ;  /* 0x0000763216337816 */ /* 0x004fc60000000033 */
[----:B------:R2:W-:Y:S01]  /*8740*/  STG.E.U16 [R58.64], R12 ;  /* 0x0000000c3a007986 */ /* 0x0005e2000c101506 */
[----:B0-----:R-:W-:Y:S02]  /*8750*/  PRMT R52, R26, 0x7632, R52 ;  /* 0x000076321a347816 */ /* 0x001fe40000000034 */
[----:B------:R-:W-:Y:S01]  /*8760*/  PRMT R53, R30, 0x7632, R53 ;  /* 0x000076321e357816 */ /* 0x000fe20000000035 */
[----:B------:R0:W-:Y:S01]  /*8770*/  STG.E.U16 [R60.64], R4 ;  /* 0x000000043c007986 */ /* 0x0001e2000c101506 */
[----:B-1----:R-:W-:-:S03]  /*8780*/  PRMT R54, R34, 0x7632, R54 ;  /* 0x0000763222367816 */ /* 0x002fc60000000036 */
[----:B------:R1:W-:Y:S04]  /*8790*/  STG.E.U16 [R62.64], R20 ;  /* 0x000000143e007986 */ /* 0x0003e8000c101506 */
[----:B------:R3:W-:Y:S01]  /*87a0*/  STG.E.U16 [R64.64], R24 ;  /* 0x0000001840007986 */ /* 0x0007e2000c101506 */
[----:B--2---:R-:W-:-:S03]  /*87b0*/  PRMT R59, R23, 0x7632, R59 ;  /* 0x00007632173b7816 */ /* 0x004fc6000000003b */
[----:B------:R3:W-:Y:S01]  /*87c0*/  STG.E.U16 [R66.64], R28 ;  /* 0x0000001c42007986 */ /* 0x0007e2000c101506 */
[----:B0-----:R-:W-:Y:S02]  /*87d0*/  PRMT R60, R27, 0x7632, R60 ;  /* 0x000076321b3c7816 */ /* 0x001fe4000000003c */
[----:B------:R-:W-:Y:S01]  /*87e0*/  PRMT R61, R31, 0x7632, R61 ;  /* 0x000076321f3d7816 */ /* 0x000fe2000000003d */
[----:B------:R3:W-:Y:S01]  /*87f0*/  STG.E.U16 [R68.64], R32 ;  /* 0x0000002044007986 */ /* 0x0007e2000c101506 */
[----:B-1----:R-:W-:Y:S02]  /*8800*/  PRMT R63, R35, 0x7632, R63 ;  /* 0x00007632233f7816 */ /* 0x002fe4000000003f */
[----:B------:R-:W-:Y:S01]  /*8810*/  LOP3.LUT R4, R192, 0x1f8, RZ, 0xc0, !PT ;  /* 0x000001f8c0047812 */ /* 0x000fe200078ec0ff */
[----:B------:R3:W-:Y:S04]  /*8820*/  STG.E.U16 [R70.64], R5 ;  /* 0x0000000546007986 */ /* 0x0007e8000c101506 */
        /* <DEDUP_REMOVED lines=27> */
[----:B------:R-:W-:Y:S06]  /*89e0*/  BAR.SYNC.DEFER_BLOCKING 0x0 ;  /* 0x0000000000007b1d */ /* 0x000fec0000010000 */
[----:B------:R3:W-:Y:S04]  /*89f0*/  STS.64 [R4], R2 ;  /* 0x0000000204007388 */ /* 0x0007e80000000a00 */
[----:B------:R-:W-:Y:S06]  /*8a00*/  BAR.SYNC.DEFER_BLOCKING 0x0 ;  /* 0x0000000000007b1d */ /* 0x000fec0000010000 */
[----:B------:R-:W-:Y:S05]  /*8a10*/  @P0 EXIT ;  /* 0x000000000000094d */ /* 0x000fea0003800000 */
[----:B---3--:R-:W0:Y:S01]  /*8a20*/  LDS R7, [R0] ;  /* 0x0000000000077984 */ /* 0x008e220000000800 */
[----:B------:R-:W-:-:S02]  /*8a30*/  IMAD R2, R190, c[0x0][0x1cc], RZ ;  /* 0x00007300be027a24 */ /* 0x000fc400078e02ff */
[----:B------:R-:W-:Y:S02]  /*8a40*/  IMAD.SHL.U32 R6, R188, 0x4, RZ ;  /* 0x00000004bc067824 */ /* 0x000fe400078e00ff */
[----:B------:R-:W-:Y:S02]  /*8a50*/  IMAD.SHL.U32 R3, R2, 0x4, RZ ;  /* 0x0000000402037824 */ /* 0x000fe400078e00ff */
[----:B------:R-:W-:-:S04]  /*8a60*/  IMAD.HI R5, R188, 0x4, RZ ;  /* 0x00000004bc057827 */ /* 0x000fc800078e02ff */
[----:B------:R-:W-:Y:S01]  /*8a70*/  IMAD.HI R4, R2, 0x4, RZ ;  /* 0x0000000402047827 */ /* 0x000fe200078e02ff */
[----:B------:R-:W-:-:S04]  /*8a80*/  IADD3 R2, P0, P1, R6, c[0x0][0x180], R3 ;  /* 0x0000600006027a10 */ /* 0x000fc8000791e003 */
[----:B------:R-:W-:-:S05]  /*8a90*/  IADD3.X R3, R5, c[0x0][0x184], R4, P0, P1 ;  /* 0x0000610005037a10 */ /* 0x000fca00007e2404 */
[----:B0-----:R-:W-:Y:S01]  /*8aa0*/  STG.E [R2.64], R7 ;  /* 0x0000000702007986 */ /* 0x001fe2000c101906 */
[----:B------:R-:W-:Y:S05]  /*8ab0*/  EXIT ;  /* 0x000000000000794d */ /* 0x000fea0003800000 */
.L_x_3:
[----:B------:R-:W-:-:S00]  /*8ac0*/  BRA `(.L_x_3) ;  /* 0xfffffff000007947 */ /* 0x000fc0000383ffff */
[----:B------:R-:W-:-:S00]  /*8ad0*/  NOP ;  /* 0x0000000000007918 */ /* 0x000fc00000000000 */
        /* <DEDUP_REMOVED lines=10> */
.L_x_4:


//--------------------- .nv.global.init           --------------------------
	.section	.nv.global.init,"aw",@progbits
.nv.global.init:
	.type		_$_str,@object
	.size		_$_str,(.L_0 - _$_str)
_$_str:
        /*0000*/ 	.byte	0x5f, 0x5f, 0x43, 0x55, 0x44, 0x41, 0x5f, 0x46, 0x54, 0x5a, 0x00
.L_0:


//--------------------- .nv.shared.attn_fwd       --------------------------
	.section	.nv.shared.attn_fwd,"aw",@nobits
	.sectionflags	@""
	.align	16
